//
// Generated by NVIDIA NVVM Compiler
//
// Compiler Build ID: CL-36424714
// Cuda compilation tools, release 13.0, V13.0.88
// Based on NVVM 20.0.0
//

.version 9.0
.target sm_100
.address_size 64

	// .globl	_Z14IndexScalarGPUIjEvPKT_S0_PS0_S3_
// _ZZ14IndexScalarGPUIjEvPKT_S0_PS0_S3_E1n has been demoted
// _ZZ14IndexScalarGPUImEvPKT_S0_PS0_S3_E1n has been demoted

.visible .entry _Z14IndexScalarGPUIjEvPKT_S0_PS0_S3_(
	.param .u64 .ptr .align 1 _Z14IndexScalarGPUIjEvPKT_S0_PS0_S3__param_0,
	.param .u32 _Z14IndexScalarGPUIjEvPKT_S0_PS0_S3__param_1,
	.param .u64 .ptr .align 1 _Z14IndexScalarGPUIjEvPKT_S0_PS0_S3__param_2,
	.param .u64 .ptr .align 1 _Z14IndexScalarGPUIjEvPKT_S0_PS0_S3__param_3
)
{
	.reg .pred 	%p<19>;
	.reg .b32 	%r<63>;
	.reg .b64 	%rd<54>;
	// demoted variable
	.shared .align 4 .b8 _ZZ14IndexScalarGPUIjEvPKT_S0_PS0_S3_E1n[4096];
	ld.param.u64 	%rd4, [_Z14IndexScalarGPUIjEvPKT_S0_PS0_S3__param_0];
	ld.param.u32 	%r39, [_Z14IndexScalarGPUIjEvPKT_S0_PS0_S3__param_1];
	ld.param.u64 	%rd5, [_Z14IndexScalarGPUIjEvPKT_S0_PS0_S3__param_2];
	ld.param.u64 	%rd6, [_Z14IndexScalarGPUIjEvPKT_S0_PS0_S3__param_3];
	cvta.to.global.u64 	%rd1, %rd6;
	cvta.to.global.u64 	%rd2, %rd5;
	mov.u32 	%r1, %ntid.x;
	mov.u32 	%r40, %ctaid.x;
	mov.u32 	%r2, %tid.x;
	mad.lo.s32 	%r56, %r1, %r40, %r2;
	setp.ge.u32 	%p1, %r56, %r39;
	@%p1 bra 	$L__BB0_35;
	cvta.to.global.u64 	%rd7, %rd4;
	mov.u32 	%r41, %nctaid.x;
	mul.lo.s32 	%r4, %r41, %r1;
	mul.wide.s32 	%rd8, %r56, 4;
	add.s64 	%rd3, %rd7, %rd8;
	shl.b32 	%r42, %r2, 2;
	mov.u32 	%r43, _ZZ14IndexScalarGPUIjEvPKT_S0_PS0_S3_E1n;
	add.s32 	%r5, %r43, %r42;
$L__BB0_2:
	ld.global.u32 	%r45, [%rd3];
	st.shared.u32 	[%r5], %r45;
	bar.sync 	0;
	mov.b32 	%r57, 0;
$L__BB0_3:
	mul.lo.s32 	%r8, %r57, 36;
	shl.b32 	%r51, %r57, 5;
	add.s32 	%r9, %r43, %r51;
	mov.b32 	%r62, 0;
	mov.b32 	%r61, 16;
	mov.b32 	%r60, -4;
	mov.b32 	%r59, 32;
	mov.b32 	%r58, 3;
$L__BB0_4:
	add.s32 	%r53, %r62, %r8;
	add.s32 	%r54, %r60, %r53;
	add.s32 	%r15, %r9, %r61;
	ld.shared.u32 	%r16, [%r15+-16];
	add.s32 	%r17, %r54, 4;
	mul.wide.u32 	%rd9, %r17, 4;
	add.s64 	%rd10, %rd2, %rd9;
	st.global.u32 	[%rd10], %r16;
	add.s64 	%rd11, %rd1, %rd9;
	st.global.u32 	[%rd11], %r16;
	setp.eq.s32 	%p2, %r59, 4;
	@%p2 bra 	$L__BB0_32;
	add.s32 	%r18, %r17, 1;
	ld.shared.u32 	%r19, [%r15+-12];
	setp.lt.u32 	%p3, %r19, %r16;
	@%p3 bra 	$L__BB0_7;
	mul.wide.u32 	%rd12, %r18, 4;
	add.s64 	%rd13, %rd2, %rd12;
	st.global.u32 	[%rd13], %r19;
	add.s64 	%rd14, %rd1, %rd12;
	st.global.u32 	[%rd14], %r16;
	bra.uni 	$L__BB0_8;
$L__BB0_7:
	mul.wide.u32 	%rd15, %r18, 4;
	add.s64 	%rd16, %rd2, %rd15;
	st.global.u32 	[%rd16], %r16;
	add.s64 	%rd17, %rd1, %rd15;
	st.global.u32 	[%rd17], %r19;
$L__BB0_8:
	setp.eq.s32 	%p4, %r61, 40;
	@%p4 bra 	$L__BB0_32;
	add.s32 	%r20, %r17, 2;
	ld.shared.u32 	%r21, [%r15+-8];
	setp.lt.u32 	%p5, %r21, %r16;
	@%p5 bra 	$L__BB0_11;
	mul.wide.u32 	%rd18, %r20, 4;
	add.s64 	%rd19, %rd2, %rd18;
	st.global.u32 	[%rd19], %r21;
	add.s64 	%rd20, %rd1, %rd18;
	st.global.u32 	[%rd20], %r16;
	bra.uni 	$L__BB0_12;
$L__BB0_11:
	mul.wide.u32 	%rd21, %r20, 4;
	add.s64 	%rd22, %rd2, %rd21;
	st.global.u32 	[%rd22], %r16;
	add.s64 	%rd23, %rd1, %rd21;
	st.global.u32 	[%rd23], %r21;
$L__BB0_12:
	setp.eq.s32 	%p6, %r61, 36;
	@%p6 bra 	$L__BB0_32;
	add.s32 	%r22, %r17, 3;
	ld.shared.u32 	%r23, [%r15+-4];
	setp.lt.u32 	%p7, %r23, %r16;
	@%p7 bra 	$L__BB0_15;
	mul.wide.u32 	%rd24, %r22, 4;
	add.s64 	%rd25, %rd2, %rd24;
	st.global.u32 	[%rd25], %r23;
	add.s64 	%rd26, %rd1, %rd24;
	st.global.u32 	[%rd26], %r16;
	bra.uni 	$L__BB0_16;
$L__BB0_15:
	mul.wide.u32 	%rd27, %r22, 4;
	add.s64 	%rd28, %rd2, %rd27;
	st.global.u32 	[%rd28], %r16;
	add.s64 	%rd29, %rd1, %rd27;
	st.global.u32 	[%rd29], %r23;
$L__BB0_16:
	setp.eq.s32 	%p8, %r61, 32;
	@%p8 bra 	$L__BB0_32;
	add.s32 	%r24, %r17, 4;
	ld.shared.u32 	%r25, [%r15];
	setp.lt.u32 	%p9, %r25, %r16;
	@%p9 bra 	$L__BB0_19;
	mul.wide.u32 	%rd30, %r24, 4;
	add.s64 	%rd31, %rd2, %rd30;
	st.global.u32 	[%rd31], %r25;
	add.s64 	%rd32, %rd1, %rd30;
	st.global.u32 	[%rd32], %r16;
	bra.uni 	$L__BB0_20;
$L__BB0_19:
	mul.wide.u32 	%rd33, %r24, 4;
	add.s64 	%rd34, %rd2, %rd33;
	st.global.u32 	[%rd34], %r16;
	add.s64 	%rd35, %rd1, %rd33;
	st.global.u32 	[%rd35], %r25;
$L__BB0_20:
	setp.eq.s32 	%p10, %r61, 28;
	@%p10 bra 	$L__BB0_32;
	add.s32 	%r26, %r17, 5;
	ld.shared.u32 	%r27, [%r15+4];
	setp.lt.u32 	%p11, %r27, %r16;
	@%p11 bra 	$L__BB0_23;
	mul.wide.u32 	%rd36, %r26, 4;
	add.s64 	%rd37, %rd2, %rd36;
	st.global.u32 	[%rd37], %r27;
	add.s64 	%rd38, %rd1, %rd36;
	st.global.u32 	[%rd38], %r16;
	bra.uni 	$L__BB0_24;
$L__BB0_23:
	mul.wide.u32 	%rd39, %r26, 4;
	add.s64 	%rd40, %rd2, %rd39;
	st.global.u32 	[%rd40], %r16;
	add.s64 	%rd41, %rd1, %rd39;
	st.global.u32 	[%rd41], %r27;
$L__BB0_24:
	setp.eq.s32 	%p12, %r61, 24;
	@%p12 bra 	$L__BB0_32;
	add.s32 	%r28, %r17, 6;
	ld.shared.u32 	%r29, [%r15+8];
	setp.lt.u32 	%p13, %r29, %r16;
	@%p13 bra 	$L__BB0_27;
	mul.wide.u32 	%rd42, %r28, 4;
	add.s64 	%rd43, %rd2, %rd42;
	st.global.u32 	[%rd43], %r29;
	add.s64 	%rd44, %rd1, %rd42;
	st.global.u32 	[%rd44], %r16;
	bra.uni 	$L__BB0_28;
$L__BB0_27:
	mul.wide.u32 	%rd45, %r28, 4;
	add.s64 	%rd46, %rd2, %rd45;
	st.global.u32 	[%rd46], %r16;
	add.s64 	%rd47, %rd1, %rd45;
	st.global.u32 	[%rd47], %r29;
$L__BB0_28:
	setp.eq.s32 	%p14, %r61, 20;
	@%p14 bra 	$L__BB0_32;
	add.s32 	%r30, %r17, 7;
	ld.shared.u32 	%r31, [%r15+12];
	setp.lt.u32 	%p15, %r31, %r16;
	@%p15 bra 	$L__BB0_31;
	mul.wide.u32 	%rd48, %r30, 4;
	add.s64 	%rd49, %rd2, %rd48;
	st.global.u32 	[%rd49], %r31;
	add.s64 	%rd50, %rd1, %rd48;
	st.global.u32 	[%rd50], %r16;
	bra.uni 	$L__BB0_32;
$L__BB0_31:
	mul.wide.u32 	%rd51, %r30, 4;
	add.s64 	%rd52, %rd2, %rd51;
	st.global.u32 	[%rd52], %r16;
	add.s64 	%rd53, %rd1, %rd51;
	st.global.u32 	[%rd53], %r31;
$L__BB0_32:
	add.s32 	%r55, %r58, %r62;
	add.s32 	%r62, %r55, 4;
	add.s32 	%r61, %r61, 4;
	add.s32 	%r60, %r60, 1;
	add.s32 	%r59, %r59, -4;
	add.s32 	%r58, %r58, -1;
	setp.ne.s32 	%p16, %r61, 48;
	@%p16 bra 	$L__BB0_4;
	add.s32 	%r57, %r57, 1;
	setp.ne.s32 	%p17, %r57, 128;
	@%p17 bra 	$L__BB0_3;
	add.s32 	%r56, %r56, %r4;
	setp.lt.u32 	%p18, %r56, %r39;
	@%p18 bra 	$L__BB0_2;
$L__BB0_35:
	ret;

}
	// .globl	_Z14IndexScalarGPUImEvPKT_S0_PS0_S3_
.visible .entry _Z14IndexScalarGPUImEvPKT_S0_PS0_S3_(
	.param .u64 .ptr .align 1 _Z14IndexScalarGPUImEvPKT_S0_PS0_S3__param_0,
	.param .u64 _Z14IndexScalarGPUImEvPKT_S0_PS0_S3__param_1,
	.param .u64 .ptr .align 1 _Z14IndexScalarGPUImEvPKT_S0_PS0_S3__param_2,
	.param .u64 .ptr .align 1 _Z14IndexScalarGPUImEvPKT_S0_PS0_S3__param_3
)
{
	.reg .pred 	%p<19>;
	.reg .b32 	%r<24>;
	.reg .b64 	%rd<42>;
	// demoted variable
	.shared .align 8 .b8 _ZZ14IndexScalarGPUImEvPKT_S0_PS0_S3_E1n[8192];
	ld.param.u64 	%rd24, [_Z14IndexScalarGPUImEvPKT_S0_PS0_S3__param_0];
	ld.param.u64 	%rd25, [_Z14IndexScalarGPUImEvPKT_S0_PS0_S3__param_1];
	ld.param.u64 	%rd26, [_Z14IndexScalarGPUImEvPKT_S0_PS0_S3__param_2];
	ld.param.u64 	%rd27, [_Z14IndexScalarGPUImEvPKT_S0_PS0_S3__param_3];
	mov.u32 	%r6, %ntid.x;
	mov.u32 	%r7, %ctaid.x;
	mov.u32 	%r8, %tid.x;
	mad.lo.s32 	%r9, %r6, %r7, %r8;
	cvt.s64.s32 	%rd38, %r9;
	setp.le.u64 	%p1, %rd25, %rd38;
	@%p1 bra 	$L__BB1_35;
	cvta.to.global.u64 	%rd28, %rd24;
	shl.b64 	%rd29, %rd38, 3;
	add.s64 	%rd2, %rd28, %rd29;
	cvta.to.global.u64 	%rd3, %rd26;
	cvta.to.global.u64 	%rd4, %rd27;
	shl.b32 	%r12, %r8, 3;
	mov.u32 	%r13, _ZZ14IndexScalarGPUImEvPKT_S0_PS0_S3_E1n;
	add.s32 	%r14, %r13, %r12;
$L__BB1_2:
	ld.global.u64 	%rd30, [%rd2];
	st.shared.u64 	[%r14], %rd30;
	bar.sync 	0;
	mov.b32 	%r22, 0;
$L__BB1_3:
	mul.lo.s32 	%r15, %r22, 36;
	cvt.u64.u32 	%rd6, %r15;
	shl.b32 	%r16, %r22, 6;
	add.s32 	%r18, %r13, %r16;
	add.s32 	%r23, %r18, 32;
	mov.b64 	%rd40, 0;
	mov.b64 	%rd39, -1;
	mov.u64 	%rd41, %rd40;
$L__BB1_4:
	mov.u64 	%rd9, %rd41;
	add.s64 	%rd33, %rd40, %rd6;
	ld.shared.u64 	%rd10, [%r23+-32];
	add.s64 	%rd34, %rd33, %rd9;
	shl.b64 	%rd35, %rd34, 3;
	add.s64 	%rd11, %rd3, %rd35;
	st.global.u64 	[%rd11], %rd10;
	add.s64 	%rd12, %rd4, %rd35;
	st.global.u64 	[%rd12], %rd10;
	add.s64 	%rd41, %rd9, 1;
	setp.eq.s64 	%p2, %rd9, 7;
	@%p2 bra 	$L__BB1_32;
	ld.shared.u64 	%rd14, [%r23+-24];
	setp.lt.u64 	%p3, %rd14, %rd10;
	@%p3 bra 	$L__BB1_7;
	st.global.u64 	[%rd11+8], %rd14;
	st.global.u64 	[%rd12+8], %rd10;
	bra.uni 	$L__BB1_8;
$L__BB1_7:
	st.global.u64 	[%rd11+8], %rd10;
	st.global.u64 	[%rd12+8], %rd14;
$L__BB1_8:
	setp.eq.s64 	%p4, %rd9, 6;
	@%p4 bra 	$L__BB1_32;
	ld.shared.u64 	%rd15, [%r23+-16];
	setp.lt.u64 	%p5, %rd15, %rd10;
	@%p5 bra 	$L__BB1_11;
	st.global.u64 	[%rd11+16], %rd15;
	st.global.u64 	[%rd12+16], %rd10;
	bra.uni 	$L__BB1_12;
$L__BB1_11:
	st.global.u64 	[%rd11+16], %rd10;
	st.global.u64 	[%rd12+16], %rd15;
$L__BB1_12:
	setp.eq.s64 	%p6, %rd9, 5;
	@%p6 bra 	$L__BB1_32;
	ld.shared.u64 	%rd16, [%r23+-8];
	setp.lt.u64 	%p7, %rd16, %rd10;
	@%p7 bra 	$L__BB1_15;
	st.global.u64 	[%rd11+24], %rd16;
	st.global.u64 	[%rd12+24], %rd10;
	bra.uni 	$L__BB1_16;
$L__BB1_15:
	st.global.u64 	[%rd11+24], %rd10;
	st.global.u64 	[%rd12+24], %rd16;
$L__BB1_16:
	setp.eq.s64 	%p8, %rd9, 4;
	@%p8 bra 	$L__BB1_32;
	ld.shared.u64 	%rd17, [%r23];
	setp.lt.u64 	%p9, %rd17, %rd10;
	@%p9 bra 	$L__BB1_19;
	st.global.u64 	[%rd11+32], %rd17;
	st.global.u64 	[%rd12+32], %rd10;
	bra.uni 	$L__BB1_20;
$L__BB1_19:
	st.global.u64 	[%rd11+32], %rd10;
	st.global.u64 	[%rd12+32], %rd17;
$L__BB1_20:
	setp.eq.s64 	%p10, %rd9, 3;
	@%p10 bra 	$L__BB1_32;
	ld.shared.u64 	%rd18, [%r23+8];
	setp.lt.u64 	%p11, %rd18, %rd10;
	@%p11 bra 	$L__BB1_23;
	st.global.u64 	[%rd11+40], %rd18;
	st.global.u64 	[%rd12+40], %rd10;
	bra.uni 	$L__BB1_24;
$L__BB1_23:
	st.global.u64 	[%rd11+40], %rd10;
	st.global.u64 	[%rd12+40], %rd18;
$L__BB1_24:
	setp.eq.s64 	%p12, %rd9, 2;
	@%p12 bra 	$L__BB1_32;
	ld.shared.u64 	%rd19, [%r23+16];
	setp.lt.u64 	%p13, %rd19, %rd10;
	@%p13 bra 	$L__BB1_27;
	st.global.u64 	[%rd11+48], %rd19;
	st.global.u64 	[%rd12+48], %rd10;
	bra.uni 	$L__BB1_28;
$L__BB1_27:
	st.global.u64 	[%rd11+48], %rd10;
	st.global.u64 	[%rd12+48], %rd19;
$L__BB1_28:
	setp.eq.s64 	%p14, %rd9, 1;
	@%p14 bra 	$L__BB1_32;
	ld.shared.u64 	%rd20, [%r23+24];
	setp.lt.u64 	%p15, %rd20, %rd10;
	@%p15 bra 	$L__BB1_31;
	st.global.u64 	[%rd11+56], %rd20;
	st.global.u64 	[%rd12+56], %rd10;
	bra.uni 	$L__BB1_32;
$L__BB1_31:
	st.global.u64 	[%rd11+56], %rd10;
	st.global.u64 	[%rd12+56], %rd20;
$L__BB1_32:
	add.s64 	%rd36, %rd40, %rd39;
	add.s64 	%rd40, %rd36, 8;
	add.s64 	%rd39, %rd39, -1;
	add.s32 	%r23, %r23, 8;
	setp.ne.s64 	%p16, %rd41, 8;
	@%p16 bra 	$L__BB1_4;
	add.s32 	%r22, %r22, 1;
	setp.ne.s32 	%p17, %r22, 128;
	@%p17 bra 	$L__BB1_3;
	mov.u32 	%r19, %nctaid.x;
	mov.u32 	%r20, %ntid.x;
	mul.lo.s32 	%r21, %r19, %r20;
	cvt.u64.u32 	%rd37, %r21;
	add.s64 	%rd38, %rd38, %rd37;
	setp.lt.u64 	%p18, %rd38, %rd25;
	@%p18 bra 	$L__BB1_2;
$L__BB1_35:
	ret;

}


// ===== COMPILED SASS (sm_100) =====

	.target	sm_100

	.elftype	@"ET_EXEC"


//--------------------- .note.nv.tkinfo           --------------------------
	.section	.note.nv.tkinfo,"",@"SHT_NOTE"
	.sectionflags	@"SHF_NOTE_NV_TKINFO"
	.tkinfo
        /*0018*/ 	.word	0x00000002
        /*0030*/ 	.string	""
        /*0030*/ 	.string	"ptxas"
        /*0030*/ 	.string	"Cuda compilation tools, release 13.0, V13.0.88"
        /*0030*/ 	.string	"Build cuda_13.0.r13.0/compiler.36424714_0"
        /*0030*/ 	.string	"-arch sm_100 -m 64 "



//--------------------- .note.nv.cuinfo           --------------------------
	.section	.note.nv.cuinfo,"",@"SHT_NOTE"
	.sectionflags	@"SHF_NOTE_NV_CUINFO"
        /*0018*/ 	.short	0x0002
        /*001a*/ 	.short	0x0064
        /*001c*/ 	.short	0x0082
	.zero		2


//--------------------- .nv.info                  --------------------------
	.section	.nv.info,"",@"SHT_CUDA_INFO"
	.align	4


	//----- nvinfo : EIATTR_REGCOUNT
	.align		4
        /*0000*/ 	.byte	0x04, 0x2f
        /*0002*/ 	.short	(.L_1 - .L_0)
	.align		4
.L_0:
        /*0004*/ 	.word	index@(_Z14IndexScalarGPUIjEvPKT_S0_PS0_S3_)
        /*0008*/ 	.word	0x00000020


	//----- nvinfo : EIATTR_FRAME_SIZE
	.align		4
.L_1:
        /*000c*/ 	.byte	0x04, 0x11
        /*000e*/ 	.short	(.L_3 - .L_2)
	.align		4
.L_2:
        /*0010*/ 	.word	index@(_Z14IndexScalarGPUIjEvPKT_S0_PS0_S3_)
        /*0014*/ 	.word	0x00000000


	//----- nvinfo : EIATTR_REGCOUNT
	.align		4
.L_3:
        /*0018*/ 	.byte	0x04, 0x2f
        /*001a*/ 	.short	(.L_5 - .L_4)
	.align		4
.L_4:
        /*001c*/ 	.word	index@(_Z14IndexScalarGPUImEvPKT_S0_PS0_S3_)
        /*0020*/ 	.word	0x0000001b


	//----- nvinfo : EIATTR_FRAME_SIZE
	.align		4
.L_5:
        /*0024*/ 	.byte	0x04, 0x11
        /*0026*/ 	.short	(.L_7 - .L_6)
	.align		4
.L_6:
        /*0028*/ 	.word	index@(_Z14IndexScalarGPUImEvPKT_S0_PS0_S3_)
        /*002c*/ 	.word	0x00000000


	//----- nvinfo : EIATTR_MIN_STACK_SIZE
	.align		4
.L_7:
        /*0030*/ 	.byte	0x04, 0x12
        /*0032*/ 	.short	(.L_9 - .L_8)
	.align		4
.L_8:
        /*0034*/ 	.word	index@(_Z14IndexScalarGPUImEvPKT_S0_PS0_S3_)
        /*0038*/ 	.word	0x00000000


	//----- nvinfo : EIATTR_MIN_STACK_SIZE
	.align		4
.L_9:
        /*003c*/ 	.byte	0x04, 0x12
        /*003e*/ 	.short	(.L_11 - .L_10)
	.align		4
.L_10:
        /*0040*/ 	.word	index@(_Z14IndexScalarGPUIjEvPKT_S0_PS0_S3_)
        /*0044*/ 	.word	0x00000000
.L_11:


//--------------------- .nv.compat                --------------------------
	.section	.nv.compat,"",@"SHT_CUDA_COMPAT_INFO"
	.align	4
        /*0000*/ 	.byte	0x02, 0x09, 0x00, 0x00, 0x02, 0x02, 0x01, 0x00, 0x02, 0x05, 0x05, 0x00, 0x03, 0x07, 0x01, 0x01
        /*0010*/ 	.byte	0x02, 0x03, 0x00, 0x00, 0x02, 0x06, 0x01, 0x00, 0x04, 0x0b, 0x08, 0x00, 0x09, 0x00, 0x00, 0x00
        /*0020*/ 	.byte	0x00, 0x00, 0x00, 0x00


//--------------------- .nv.info._Z14IndexScalarGPUImEvPKT_S0_PS0_S3_ --------------------------
	.section	.nv.info._Z14IndexScalarGPUImEvPKT_S0_PS0_S3_,"",@"SHT_CUDA_INFO"
	.sectionflags	@""
	.align	4


	//----- nvinfo : EIATTR_CUDA_API_VERSION
	.align		4
        /*0000*/ 	.byte	0x04, 0x37
        /*0002*/ 	.short	(.L_13 - .L_12)
.L_12:
        /*0004*/ 	.word	0x00000082


	//----- nvinfo : EIATTR_KPARAM_INFO
	.align		4
.L_13:
        /*0008*/ 	.byte	0x04, 0x17
        /*000a*/ 	.short	(.L_15 - .L_14)
.L_14:
        /*000c*/ 	.word	0x00000000
        /*0010*/ 	.short	0x0003
        /*0012*/ 	.short	0x0018
        /*0014*/ 	.byte	0x00, 0xf5, 0x21, 0x00


	//----- nvinfo : EIATTR_KPARAM_INFO
	.align		4
.L_15:
        /*0018*/ 	.byte	0x04, 0x17
        /*001a*/ 	.short	(.L_17 - .L_16)
.L_16:
        /*001c*/ 	.word	0x00000000
        /*0020*/ 	.short	0x0002
        /*0022*/ 	.short	0x0010
        /*0024*/ 	.byte	0x00, 0xf5, 0x21, 0x00


	//----- nvinfo : EIATTR_KPARAM_INFO
	.align		4
.L_17:
        /*0028*/ 	.byte	0x04, 0x17
        /*002a*/ 	.short	(.L_19 - .L_18)
.L_18:
        /*002c*/ 	.word	0x00000000
        /*0030*/ 	.short	0x0001
        /*0032*/ 	.short	0x0008
        /*0034*/ 	.byte	0x00, 0xf0, 0x21, 0x00


	//----- nvinfo : EIATTR_KPARAM_INFO
	.align		4
.L_19:
        /*0038*/ 	.byte	0x04, 0x17
        /*003a*/ 	.short	(.L_21 - .L_20)
.L_20:
        /*003c*/ 	.word	0x00000000
        /*0040*/ 	.short	0x0000
        /*0042*/ 	.short	0x0000
        /*0044*/ 	.byte	0x00, 0xf5, 0x21, 0x00


	//----- nvinfo : EIATTR_SPARSE_MMA_MASK
	.align		4
.L_21:
        /*0048*/ 	.byte	0x03, 0x50
        /*004a*/ 	.short	0x0000


	//----- nvinfo : EIATTR_MAXREG_COUNT
	.align		4
        /*004c*/ 	.byte	0x03, 0x1b
        /*004e*/ 	.short	0x00ff


	//----- nvinfo : EIATTR_NUM_BARRIERS
	.align		4
        /*0050*/ 	.byte	0x02, 0x4c
        /*0052*/ 	.byte	0x01
	.zero		1


	//----- nvinfo : EIATTR_MERCURY_ISA_VERSION
	.align		4
        /*0054*/ 	.byte	0x03, 0x5f
        /*0056*/ 	.short	0x0101


	//----- nvinfo : EIATTR_VRC_CTA_INIT_COUNT
	.align		4
        /*0058*/ 	.byte	0x02, 0x4a
	.zero		1
	.zero		1


	//----- nvinfo : EIATTR_EXIT_INSTR_OFFSETS
	.align		4
        /*005c*/ 	.byte	0x04, 0x1c
        /*005e*/ 	.short	(.L_23 - .L_22)


	//   ....[0]....
.L_22:
        /*0060*/ 	.word	0x00000090


	//   ....[1]....
        /*0064*/ 	.word	0x000008d0


	//----- nvinfo : EIATTR_CRS_STACK_SIZE
	.align		4
.L_23:
        /*0068*/ 	.byte	0x04, 0x1e
        /*006a*/ 	.short	(.L_25 - .L_24)
.L_24:
        /*006c*/ 	.word	0x00000000


	//----- nvinfo : EIATTR_CBANK_PARAM_SIZE
	.align		4
.L_25:
        /*0070*/ 	.byte	0x03, 0x19
        /*0072*/ 	.short	0x0020


	//----- nvinfo : EIATTR_PARAM_CBANK
	.align		4
        /*0074*/ 	.byte	0x04, 0x0a
        /*0076*/ 	.short	(.L_27 - .L_26)
	.align		4
.L_26:
        /*0078*/ 	.word	index@(.nv.constant0._Z14IndexScalarGPUImEvPKT_S0_PS0_S3_)
        /*007c*/ 	.short	0x0380
        /*007e*/ 	.short	0x0020


	//----- nvinfo : EIATTR_SW_WAR
	.align		4
.L_27:
        /*0080*/ 	.byte	0x04, 0x36
        /*0082*/ 	.short	(.L_29 - .L_28)
.L_28:
        /*0084*/ 	.word	0x00000008
.L_29:


//--------------------- .nv.info._Z14IndexScalarGPUIjEvPKT_S0_PS0_S3_ --------------------------
	.section	.nv.info._Z14IndexScalarGPUIjEvPKT_S0_PS0_S3_,"",@"SHT_CUDA_INFO"
	.sectionflags	@""
	.align	4


	//----- nvinfo : EIATTR_CUDA_API_VERSION
	.align		4
        /*0000*/ 	.byte	0x04, 0x37
        /*0002*/ 	.short	(.L_31 - .L_30)
.L_30:
        /*0004*/ 	.word	0x00000082


	//----- nvinfo : EIATTR_KPARAM_INFO
	.align		4
.L_31:
        /*0008*/ 	.byte	0x04, 0x17
        /*000a*/ 	.short	(.L_33 - .L_32)
.L_32:
        /*000c*/ 	.word	0x00000000
        /*0010*/ 	.short	0x0003
        /*0012*/ 	.short	0x0018
        /*0014*/ 	.byte	0x00, 0xf5, 0x21, 0x00


	//----- nvinfo : EIATTR_KPARAM_INFO
	.align		4
.L_33:
        /*0018*/ 	.byte	0x04, 0x17
        /*001a*/ 	.short	(.L_35 - .L_34)
.L_34:
        /*001c*/ 	.word	0x00000000
        /*0020*/ 	.short	0x0002
        /*0022*/ 	.short	0x0010
        /*0024*/ 	.byte	0x00, 0xf5, 0x21, 0x00


	//----- nvinfo : EIATTR_KPARAM_INFO
	.align		4
.L_35:
        /*0028*/ 	.byte	0x04, 0x17
        /*002a*/ 	.short	(.L_37 - .L_36)
.L_36:
        /*002c*/ 	.word	0x00000000
        /*0030*/ 	.short	0x0001
        /*0032*/ 	.short	0x0008
        /*0034*/ 	.byte	0x00, 0xf0, 0x11, 0x00


	//----- nvinfo : EIATTR_KPARAM_INFO
	.align		4
.L_37:
        /*0038*/ 	.byte	0x04, 0x17
        /*003a*/ 	.short	(.L_39 - .L_38)
.L_38:
        /*003c*/ 	.word	0x00000000
        /*0040*/ 	.short	0x0000
        /*0042*/ 	.short	0x0000
        /*0044*/ 	.byte	0x00, 0xf5, 0x21, 0x00


	//----- nvinfo : EIATTR_SPARSE_MMA_MASK
	.align		4
.L_39:
        /*0048*/ 	.byte	0x03, 0x50
        /*004a*/ 	.short	0x0000


	//----- nvinfo : EIATTR_MAXREG_COUNT
	.align		4
        /*004c*/ 	.byte	0x03, 0x1b
        /*004e*/ 	.short	0x00ff


	//----- nvinfo : EIATTR_NUM_BARRIERS
	.align		4
        /*0050*/ 	.byte	0x02, 0x4c
        /*0052*/ 	.byte	0x01
	.zero		1


	//----- nvinfo : EIATTR_MERCURY_ISA_VERSION
	.align		4
        /*0054*/ 	.byte	0x03, 0x5f
        /*0056*/ 	.short	0x0101


	//----- nvinfo : EIATTR_VRC_CTA_INIT_COUNT
	.align		4
        /*0058*/ 	.byte	0x02, 0x4a
	.zero		1
	.zero		1


	//----- nvinfo : EIATTR_EXIT_INSTR_OFFSETS
	.align		4
        /*005c*/ 	.byte	0x04, 0x1c
        /*005e*/ 	.short	(.L_41 - .L_40)


	//   ....[0]....
.L_40:
        /*0060*/ 	.word	0x00000070


	//   ....[1]....
        /*0064*/ 	.word	0x000012c0


	//----- nvinfo : EIATTR_CRS_STACK_SIZE
	.align		4
.L_41:
        /*0068*/ 	.byte	0x04, 0x1e
        /*006a*/ 	.short	(.L_43 - .L_42)
.L_42:
        /*006c*/ 	.word	0x00000000


	//----- nvinfo : EIATTR_CBANK_PARAM_SIZE
	.align		4
.L_43:
        /*0070*/ 	.byte	0x03, 0x19
        /*0072*/ 	.short	0x0020


	//----- nvinfo : EIATTR_PARAM_CBANK
	.align		4
        /*0074*/ 	.byte	0x04, 0x0a
        /*0076*/ 	.short	(.L_45 - .L_44)
	.align		4
.L_44:
        /*0078*/ 	.word	index@(.nv.constant0._Z14IndexScalarGPUIjEvPKT_S0_PS0_S3_)
        /*007c*/ 	.short	0x0380
        /*007e*/ 	.short	0x0020


	//----- nvinfo : EIATTR_SW_WAR
	.align		4
.L_45:
        /*0080*/ 	.byte	0x04, 0x36
        /*0082*/ 	.short	(.L_47 - .L_46)
.L_46:
        /*0084*/ 	.word	0x00000008
.L_47:


//--------------------- .nv.callgraph             --------------------------
	.section	.nv.callgraph,"",@"SHT_CUDA_CALLGRAPH"
	.align	4
	.sectionentsize	8
	.align		4
        /*0000*/ 	.word	0x00000000
	.align		4
        /*0004*/ 	.word	0xffffffff
	.align		4
        /*0008*/ 	.word	0x00000000
	.align		4
        /*000c*/ 	.word	0xfffffffe
	.align		4
        /*0010*/ 	.word	0x00000000
	.align		4
        /*0014*/ 	.word	0xfffffffd
	.align		4
        /*0018*/ 	.word	0x00000000
	.align		4
        /*001c*/ 	.word	0xfffffffc


//--------------------- .text._Z14IndexScalarGPUImEvPKT_S0_PS0_S3_ --------------------------
	.section	.text._Z14IndexScalarGPUImEvPKT_S0_PS0_S3_,"ax",@progbits
	.align	128
        .global         _Z14IndexScalarGPUImEvPKT_S0_PS0_S3_
        .type           _Z14IndexScalarGPUImEvPKT_S0_PS0_S3_,@function
        .size           _Z14IndexScalarGPUImEvPKT_S0_PS0_S3_,(.L_x_10 - _Z14IndexScalarGPUImEvPKT_S0_PS0_S3_)
        .other          _Z14IndexScalarGPUImEvPKT_S0_PS0_S3_,@"STO_CUDA_ENTRY STV_DEFAULT"
_Z14IndexScalarGPUImEvPKT_S0_PS0_S3_:
.text._Z14IndexScalarGPUImEvPKT_S0_PS0_S3_:
[----:B------:R-:W-:Y:S01]  /*0000*/  LDC R1, c[0x0][0x37c] ;  /* 0x0000df00ff017b82 */ /* 0x000fe20000000800 */
[----:B------:R-:W0:Y:S01]  /*0010*/  S2R R0, SR_CTAID.X ;  /* 0x0000000000007919 */ /* 0x000e220000002500 */
[----:B------:R-:W0:Y:S01]  /*0020*/  LDCU UR4, c[0x0][0x360] ;  /* 0x00006c00ff0477ac */ /* 0x000e220008000800 */
[----:B------:R-:W0:Y:S01]  /*0030*/  S2R R5, SR_TID.X ;  /* 0x0000000000057919 */ /* 0x000e220000002100 */
[----:B------:R-:W1:Y:S01]  /*0040*/  LDCU.64 UR6, c[0x0][0x388] ;  /* 0x00007100ff0677ac */ /* 0x000e620008000a00 */
[----:B0-----:R-:W-:-:S05]  /*0050*/  IMAD R0, R0, UR4, R5 ;  /* 0x0000000400007c24 */ /* 0x001fca000f8e0205 */
[----:B-1----:R-:W-:Y:S02]  /*0060*/  ISETP.GE.U32.AND P0, PT, R0, UR6, PT ;  /* 0x0000000600007c0c */ /* 0x002fe4000bf06070 */
[----:B------:R-:W-:-:S04]  /*0070*/  SHF.R.S32.HI R3, RZ, 0x1f, R0 ;  /* 0x0000001fff037819 */ /* 0x000fc80000011400 */
[----:B------:R-:W-:-:S13]  /*0080*/  ISETP.GE.U32.AND.EX P0, PT, R3, UR7, PT, P0 ;  /* 0x0000000703007c0c */ /* 0x000fda000bf06100 */
[----:B------:R-:W-:Y:S05]  /*0090*/  @P0 EXIT ;  /* 0x000000000000094d */ /* 0x000fea0003800000 */
[----:B------:R-:W0:Y:S01]  /*00a0*/  S2UR UR5, SR_CgaCtaId ;  /* 0x00000000000579c3 */ /* 0x000e220000008800 */
[----:B------:R-:W1:Y:S01]  /*00b0*/  LDCU.64 UR8, c[0x0][0x380] ;  /* 0x00007000ff0877ac */ /* 0x000e620008000a00 */
[----:B------:R-:W-:Y:S01]  /*00c0*/  UMOV UR4, 0x400 ;  /* 0x0000040000047882 */ /* 0x000fe20000000000 */
[----:B------:R-:W2:Y:S01]  /*00d0*/  LDCU.64 UR6, c[0x0][0x358] ;  /* 0x00006b00ff0677ac */ /* 0x000ea20008000a00 */
[----:B-1----:R-:W-:-:S04]  /*00e0*/  LEA R10, P0, R0, UR8, 0x3 ;  /* 0x00000008000a7c11 */ /* 0x002fc8000f8018ff */
[----:B------:R-:W-:Y:S01]  /*00f0*/  LEA.HI.X R11, R0, UR9, R3, 0x3, P0 ;  /* 0x00000009000b7c11 */ /* 0x000fe200080f1c03 */
[----:B0-----:R-:W-:-:S06]  /*0100*/  ULEA UR4, UR5, UR4, 0x18 ;  /* 0x0000000405047291 */ /* 0x001fcc000f8ec0ff */
[----:B--2---:R-:W-:-:S07]  /*0110*/  LEA R2, R5, UR4, 0x3 ;  /* 0x0000000405027c11 */ /* 0x004fce000f8e18ff */
.L_x_4:
[----:B------:R-:W2:Y:S01]  /*0120*/  LDG.E.64 R6, desc[UR6][R10.64] ;  /* 0x000000060a067981 */ /* 0x000ea2000c1e1b00 */
[----:B------:R-:W-:Y:S05]  /*0130*/  WARPSYNC.ALL ;  /* 0x0000000000007948 */ /* 0x000fea0003800000 */
[----:B------:R-:W-:Y:S01]  /*0140*/  BSSY.RECONVERGENT B0, `(.L_x_0) ;  /* 0x000006f000007945 */ /* 0x000fe20003800200 */
[----:B------:R-:W-:Y:S01]  /*0150*/  IMAD.MOV.U32 R4, RZ, RZ, RZ ;  /* 0x000000ffff047224 */ /* 0x000fe200078e00ff */
[----:B0-2---:R0:W-:Y:S01]  /*0160*/  STS.64 [R2], R6 ;  /* 0x0000000602007388 */ /* 0x0051e20000000a00 */
[----:B-1----:R-:W-:Y:S06]  /*0170*/  BAR.SYNC.DEFER_BLOCKING 0x0 ;  /* 0x0000000000007b1d */ /* 0x002fec0000010000 */
.L_x_3:
[C---:B------:R-:W-:Y:S01]  /*0180*/  LEA R21, R4.reuse, UR4, 0x6 ;  /* 0x0000000404157c11 */ /* 0x040fe2000f8e30ff */
[C---:B------:R-:W-:Y:S01]  /*0190*/  IMAD R5, R4.reuse, 0x24, RZ ;  /* 0x0000002404057824 */ /* 0x040fe200078e02ff */
[----:B0-----:R-:W-:Y:S01]  /*01a0*/  CS2R R6, SRZ ;  /* 0x0000000000067805 */ /* 0x001fe2000001ff00 */
[----:B------:R-:W-:Y:S01]  /*01b0*/  VIADD R4, R4, 0x1 ;  /* 0x0000000104047836 */ /* 0x000fe20000000000 */
[----:B------:R-:W0:Y:S01]  /*01c0*/  LDCU.128 UR8, c[0x0][0x390] ;  /* 0x00007200ff0877ac */ /* 0x000e220008000c00 */
[----:B------:R-:W-:Y:S02]  /*01d0*/  IMAD.MOV.U32 R9, RZ, RZ, -0x1 ;  /* 0xffffffffff097424 */ /* 0x000fe400078e00ff */
[----:B------:R-:W-:Y:S01]  /*01e0*/  IMAD.MOV.U32 R8, RZ, RZ, -0x1 ;  /* 0xffffffffff087424 */ /* 0x000fe200078e00ff */
[----:B------:R-:W-:Y:S01]  /*01f0*/  ISETP.NE.AND P2, PT, R4, 0x80, PT ;  /* 0x000000800400780c */ /* 0x000fe20003f45270 */
[----:B------:R-:W-:Y:S02]  /*0200*/  IMAD.MOV.U32 R20, RZ, RZ, RZ ;  /* 0x000000ffff147224 */ /* 0x000fe400078e00ff */
[----:B------:R-:W-:-:S02]  /*0210*/  IMAD.MOV.U32 R22, RZ, RZ, RZ ;  /* 0x000000ffff167224 */ /* 0x000fc400078e00ff */
[----:B-1----:R-:W-:-:S08]  /*0220*/  VIADD R21, R21, 0x20 ;  /* 0x0000002015157836 */ /* 0x002fd00000000000 */
.L_x_2:
[----:B01----:R-:W1:Y:S01]  /*0230*/  LDS.64 R12, [R21+-0x20] ;  /* 0xffffe000150c7984 */ /* 0x003e620000000a00 */
[C---:B------:R-:W-:Y:S01]  /*0240*/  IADD3 R17, P0, P1, R20.reuse, R6, R5 ;  /* 0x0000000614117210 */ /* 0x040fe2000791e005 */
[----:B------:R-:W-:Y:S01]  /*0250*/  IMAD.MOV.U32 R23, RZ, RZ, R20 ;  /* 0x000000ffff177224 */ /* 0x000fe200078e0014 */
[----:B------:R-:W-:Y:S01]  /*0260*/  IADD3 R18, P3, PT, R20, 0x1, RZ ;  /* 0x0000000114127810 */ /* 0x000fe20007f7e0ff */
[--C-:B------:R-:W-:Y:S01]  /*0270*/  IMAD.MOV.U32 R24, RZ, RZ, R22.reuse ;  /* 0x000000ffff187224 */ /* 0x100fe200078e0016 */
[----:B------:R-:W-:Y:S01]  /*0280*/  IADD3.X R14, PT, PT, R22, R7, RZ, P0, P1 ;  /* 0x00000007160e7210 */ /* 0x000fe200007e24ff */
[C---:B------:R-:W-:Y:S02]  /*0290*/  IMAD.SHL.U32 R16, R17.reuse, 0x8, RZ ;  /* 0x0000000811107824 */ /* 0x040fe400078e00ff */
[----:B------:R-:W-:Y:S01]  /*02a0*/  IMAD.X R19, RZ, RZ, R22, P3 ;  /* 0x000000ffff137224 */ /* 0x000fe200018e0616 */
[----:B------:R-:W-:Y:S02]  /*02b0*/  SHF.L.U64.HI R17, R17, 0x3, R14 ;  /* 0x0000000311117819 */ /* 0x000fe4000001020e */
[----:B0-----:R-:W-:-:S02]  /*02c0*/  IADD3 R14, P0, PT, R16, UR8, RZ ;  /* 0x00000008100e7c10 */ /* 0x001fc4000ff1e0ff */
[----:B------:R-:W-:Y:S02]  /*02d0*/  IADD3 R16, P1, PT, R16, UR10, RZ ;  /* 0x0000000a10107c10 */ /* 0x000fe4000ff3e0ff */
[C---:B------:R-:W-:Y:S02]  /*02e0*/  IADD3.X R15, PT, PT, R17.reuse, UR9, RZ, P0, !PT ;  /* 0x00000009110f7c10 */ /* 0x040fe400087fe4ff */
[----:B------:R-:W-:Y:S02]  /*02f0*/  IADD3.X R17, PT, PT, R17, UR11, RZ, P1, !PT ;  /* 0x0000000b11117c10 */ /* 0x000fe40008ffe4ff */
[----:B------:R-:W-:Y:S01]  /*0300*/  ISETP.NE.U32.AND P1, PT, R20, 0x7, PT ;  /* 0x000000071400780c */ /* 0x000fe20003f25070 */
[----:B------:R-:W-:Y:S01]  /*0310*/  IMAD.MOV.U32 R20, RZ, RZ, R18 ;  /* 0x000000ffff147224 */ /* 0x000fe200078e0012 */
[----:B------:R-:W-:Y:S02]  /*0320*/  ISETP.NE.U32.AND P0, PT, R18, 0x8, PT ;  /* 0x000000081200780c */ /* 0x000fe40003f05070 */
[----:B------:R-:W-:Y:S01]  /*0330*/  ISETP.NE.AND.EX P1, PT, R22, RZ, PT, P1 ;  /* 0x000000ff1600720c */ /* 0x000fe20003f25310 */
[----:B------:R-:W-:Y:S01]  /*0340*/  IMAD.MOV.U32 R22, RZ, RZ, R19 ;  /* 0x000000ffff167224 */ /* 0x000fe200078e0013 */
[----:B------:R-:W-:Y:S01]  /*0350*/  ISETP.NE.AND.EX P0, PT, R19, RZ, PT, P0 ;  /* 0x000000ff1300720c */ /* 0x000fe20003f05300 */
[----:B-1----:R0:W-:Y:S04]  /*0360*/  STG.E.64 desc[UR6][R14.64], R12 ;  /* 0x0000000c0e007986 */ /* 0x0021e8000c101b06 */
[----:B------:R0:W-:Y:S06]  /*0370*/  STG.E.64 desc[UR6][R16.64], R12 ;  /* 0x0000000c10007986 */ /* 0x0001ec000c101b06 */
[----:B------:R-:W-:Y:S05]  /*0380*/  @!P1 BRA `(.L_x_1) ;  /* 0x00000004000c9947 */ /* 0x000fea0003800000 */
[----:B------:R-:W1:Y:S02]  /*0390*/  LDS.64 R18, [R21+-0x18] ;  /* 0xffffe80015127984 */ /* 0x000e640000000a00 */
[----:B-1----:R-:W-:-:S04]  /*03a0*/  ISETP.GE.U32.AND P1, PT, R18, R12, PT ;  /* 0x0000000c1200720c */ /* 0x002fc80003f26070 */
[----:B------:R-:W-:-:S13]  /*03b0*/  ISETP.GE.U32.AND.EX P1, PT, R19, R13, PT, P1 ;  /* 0x0000000d1300720c */ /* 0x000fda0003f26110 */
[----:B------:R1:W-:Y:S04]  /*03c0*/  @P1 STG.E.64 desc[UR6][R14.64+0x8], R18 ;  /* 0x000008120e001986 */ /* 0x0003e8000c101b06 */
[----:B------:R1:W-:Y:S04]  /*03d0*/  @P1 STG.E.64 desc[UR6][R16.64+0x8], R12 ;  /* 0x0000080c10001986 */ /* 0x0003e8000c101b06 */
[----:B------:R1:W-:Y:S04]  /*03e0*/  @!P1 STG.E.64 desc[UR6][R14.64+0x8], R12 ;  /* 0x0000080c0e009986 */ /* 0x0003e8000c101b06 */
[----:B------:R1:W-:Y:S01]  /*03f0*/  @!P1 STG.E.64 desc[UR6][R16.64+0x8], R18 ;  /* 0x0000081210009986 */ /* 0x0003e2000c101b06 */
[----:B------:R-:W-:-:S04]  /*0400*/  ISETP.NE.U32.AND P1, PT, R23, 0x6, PT ;  /* 0x000000061700780c */ /* 0x000fc80003f25070 */
[----:B------:R-:W-:-:S13]  /*0410*/  ISETP.NE.AND.EX P1, PT, R24, RZ, PT, P1 ;  /* 0x000000ff1800720c */ /* 0x000fda0003f25310 */
[----:B-1----:R-:W-:Y:S05]  /*0420*/  @!P1 BRA `(.L_x_1) ;  /* 0x0000000000e49947 */ /* 0x002fea0003800000 */
        /* <DEDUP_REMOVED lines=20> */
[----:B------:R-:W1:Y:S02]  /*0570*/  LDS.64 R18, [R21] ;  /* 0x0000000015127984 */ /* 0x000e640000000a00 */
        /* <DEDUP_REMOVED lines=9> */
[----:B------:R-:W1:Y:S02]  /*0610*/  LDS.64 R18, [R21+0x8] ;  /* 0x0000080015127984 */ /* 0x000e640000000a00 */
        /* <DEDUP_REMOVED lines=25> */
[----:B------:R1:W-:Y:S02]  /*07b0*/  @!P1 STG.E.64 desc[UR6][R16.64+0x38], R18 ;  /* 0x0000381210009986 */ /* 0x0003e4000c101b06 */
.L_x_1:
[----:B------:R-:W-:Y:S01]  /*07c0*/  IADD3 R6, P1, P3, R6, 0x8, R9 ;  /* 0x0000000806067810 */ /* 0x000fe20007b3e009 */
[----:B------:R-:W-:Y:S01]  /*07d0*/  VIADD R21, R21, 0x8 ;  /* 0x0000000815157836 */ /* 0x000fe20000000000 */
[----:B------:R-:W-:Y:S02]  /*07e0*/  IADD3 R9, P4, PT, R9, -0x1, RZ ;  /* 0xffffffff09097810 */ /* 0x000fe40007f9e0ff */
[----:B------:R-:W-:Y:S02]  /*07f0*/  IADD3.X R7, PT, PT, R7, RZ, R8, P1, P3 ;  /* 0x000000ff07077210 */ /* 0x000fe40000fe6408 */
[----:B------:R-:W-:Y:S01]  /*0800*/  IADD3.X R8, PT, PT, R8, -0x1, RZ, P4, !PT ;  /* 0xffffffff08087810 */ /* 0x000fe200027fe4ff */
[----:B------:R-:W-:Y:S08]  /*0810*/  @P0 BRA `(.L_x_2) ;  /* 0xfffffff800840947 */ /* 0x000ff0000383ffff */
[----:B------:R-:W-:Y:S05]  /*0820*/  @P2 BRA `(.L_x_3) ;  /* 0xfffffff800542947 */ /* 0x000fea000383ffff */
[----:B------:R-:W-:Y:S05]  /*0830*/  BSYNC.RECONVERGENT B0 ;  /* 0x0000000000007941 */ /* 0x000fea0003800200 */
.L_x_0:
[----:B------:R-:W2:Y:S01]  /*0840*/  LDCU UR5, c[0x0][0x370] ;  /* 0x00006e00ff0577ac */ /* 0x000ea20008000800 */
[----:B------:R-:W2:Y:S01]  /*0850*/  LDC R4, c[0x0][0x360] ;  /* 0x0000d800ff047b82 */ /* 0x000ea20000000800 */
[----:B------:R-:W3:Y:S01]  /*0860*/  LDCU.64 UR8, c[0x0][0x388] ;  /* 0x00007100ff0877ac */ /* 0x000ee20008000a00 */
[----:B--2---:R-:W-:-:S05]  /*0870*/  IMAD R5, R4, UR5, RZ ;  /* 0x0000000504057c24 */ /* 0x004fca000f8e02ff */
[----:B------:R-:W-:-:S05]  /*0880*/  IADD3 R0, P0, PT, R5, R0, RZ ;  /* 0x0000000005007210 */ /* 0x000fca0007f1e0ff */
[----:B------:R-:W-:Y:S01]  /*0890*/  IMAD.X R3, RZ, RZ, R3, P0 ;  /* 0x000000ffff037224 */ /* 0x000fe200000e0603 */
[----:B---3--:R-:W-:-:S04]  /*08a0*/  ISETP.GE.U32.AND P0, PT, R0, UR8, PT ;  /* 0x0000000800007c0c */ /* 0x008fc8000bf06070 */
[----:B------:R-:W-:-:S13]  /*08b0*/  ISETP.GE.U32.AND.EX P0, PT, R3, UR9, PT, P0 ;  /* 0x0000000903007c0c */ /* 0x000fda000bf06100 */
[----:B------:R-:W-:Y:S05]  /*08c0*/  @!P0 BRA `(.L_x_4) ;  /* 0xfffffff800148947 */ /* 0x000fea000383ffff */
[----:B------:R-:W-:Y:S05]  /*08d0*/  EXIT ;  /* 0x000000000000794d */ /* 0x000fea0003800000 */
.L_x_5:
[----:B------:R-:W-:-:S00]  /*08e0*/  BRA `(.L_x_5) ;  /* 0xfffffffc00fc7947 */ /* 0x000fc0000383ffff */
[----:B------:R-:W-:-:S00]  /*08f0*/  NOP ;  /* 0x0000000000007918 */ /* 0x000fc00000000000 */
        /* <DEDUP_REMOVED lines=8> */
.L_x_10:


//--------------------- .text._Z14IndexScalarGPUIjEvPKT_S0_PS0_S3_ --------------------------
	.section	.text._Z14IndexScalarGPUIjEvPKT_S0_PS0_S3_,"ax",@progbits
	.align	128
        .global         _Z14IndexScalarGPUIjEvPKT_S0_PS0_S3_
        .type           _Z14IndexScalarGPUIjEvPKT_S0_PS0_S3_,@function
        .size           _Z14IndexScalarGPUIjEvPKT_S0_PS0_S3_,(.L_x_11 - _Z14IndexScalarGPUIjEvPKT_S0_PS0_S3_)
        .other          _Z14IndexScalarGPUIjEvPKT_S0_PS0_S3_,@"STO_CUDA_ENTRY STV_DEFAULT"
_Z14IndexScalarGPUIjEvPKT_S0_PS0_S3_:
.text._Z14IndexScalarGPUIjEvPKT_S0_PS0_S3_:
[----:B------:R-:W-:Y:S01]  /*0000*/  LDC R1, c[0x0][0x37c] ;  /* 0x0000df00ff017b82 */ /* 0x000fe20000000800 */
[----:B------:R-:W0:Y:S01]  /*0010*/  S2R R0, SR_CTAID.X ;  /* 0x0000000000007919 */ /* 0x000e220000002500 */
[----:B------:R-:W0:Y:S01]  /*0020*/  LDCU UR6, c[0x0][0x360] ;  /* 0x00006c00ff0677ac */ /* 0x000e220008000800 */
[----:B------:R-:W0:Y:S01]  /*0030*/  S2R R5, SR_TID.X ;  /* 0x0000000000057919 */ /* 0x000e220000002100 */
[----:B------:R-:W1:Y:S01]  /*0040*/  LDCU UR4, c[0x0][0x388] ;  /* 0x00007100ff0477ac */ /* 0x000e620008000800 */
[----:B0-----:R-:W-:-:S05]  /*0050*/  IMAD R0, R0, UR6, R5 ;  /* 0x0000000600007c24 */ /* 0x001fca000f8e0205 */
[----:B-1----:R-:W-:-:S13]  /*0060*/  ISETP.GE.U32.AND P0, PT, R0, UR4, PT ;  /* 0x0000000400007c0c */ /* 0x002fda000bf06070 */
[----:B------:R-:W-:Y:S05]  /*0070*/  @P0 EXIT ;  /* 0x000000000000094d */ /* 0x000fea0003800000 */
[----:B------:R-:W0:Y:S01]  /*0080*/  S2UR UR5, SR_CgaCtaId ;  /* 0x00000000000579c3 */ /* 0x000e220000008800 */
[----:B------:R-:W1:Y:S01]  /*0090*/  LDCU UR7, c[0x0][0x370] ;  /* 0x00006e00ff0777ac */ /* 0x000e620008000800 */
[----:B------:R-:W-:Y:S01]  /*00a0*/  UMOV UR4, 0x400 ;  /* 0x0000040000047882 */ /* 0x000fe20000000000 */
[----:B------:R-:W2:Y:S05]  /*00b0*/  LDCU.64 UR8, c[0x0][0x358] ;  /* 0x00006b00ff0877ac */ /* 0x000eaa0008000a00 */
[----:B------:R-:W3:Y:S01]  /*00c0*/  LDC.64 R2, c[0x0][0x380] ;  /* 0x0000e000ff027b82 */ /* 0x000ee20000000a00 */
[----:B0-----:R-:W-:Y:S02]  /*00d0*/  ULEA UR5, UR5, UR4, 0x18 ;  /* 0x0000000405057291 */ /* 0x001fe4000f8ec0ff */
[----:B-1----:R-:W-:-:S04]  /*00e0*/  UIMAD UR4, UR6, UR7, URZ ;  /* 0x00000007060472a4 */ /* 0x002fc8000f8e02ff */
[----:B------:R-:W-:Y:S01]  /*00f0*/  LEA R18, R5, UR5, 0x2 ;  /* 0x0000000505127c11 */ /* 0x000fe2000f8e10ff */
[----:B--23--:R-:W-:-:S07]  /*0100*/  IMAD.WIDE R2, R0, 0x4, R2 ;  /* 0x0000000400027825 */ /* 0x00cfce00078e0202 */
.L_x_8:
[----:B--2---:R-:W2:Y:S01]  /*0110*/  LDG.E R5, desc[UR8][R2.64] ;  /* 0x0000000802057981 */ /* 0x004ea2000c1e1900 */
[----:B------:R-:W-:Y:S05]  /*0120*/  WARPSYNC.ALL ;  /* 0x0000000000007948 */ /* 0x000fea0003800000 */
[----:B------:R-:W0:Y:S01]  /*0130*/  LDC.64 R12, c[0x0][0x390] ;  /* 0x0000e400ff0c7b82 */ /* 0x000e220000000a00 */
[----:B------:R-:W1:Y:S01]  /*0140*/  LDCU UR6, c[0x0][0x388] ;  /* 0x00007100ff0677ac */ /* 0x000e620008000800 */
[----:B------:R-:W-:Y:S01]  /*0150*/  IADD3 R0, PT, PT, R0, UR4, RZ ;  /* 0x0000000400007c10 */ /* 0x000fe2000fffe0ff */
[----:B------:R-:W-:Y:S01]  /*0160*/  HFMA2 R19, -RZ, RZ, 0, 0 ;  /* 0x00000000ff137431 */ /* 0x000fe200000001ff */
[----:B------:R-:W-:Y:S04]  /*0170*/  BSSY.RECONVERGENT B0, `(.L_x_6) ;  /* 0x0000113000007945 */ /* 0x000fe80003800200 */
[----:B------:R-:W3:Y:S01]  /*0180*/  LDC.64 R14, c[0x0][0x398] ;  /* 0x0000e600ff0e7b82 */ /* 0x000ee20000000a00 */
[----:B-1----:R-:W-:Y:S01]  /*0190*/  ISETP.GE.U32.AND P0, PT, R0, UR6, PT ;  /* 0x0000000600007c0c */ /* 0x002fe2000bf06070 */
[----:B--2---:R1:W-:Y:S06]  /*01a0*/  STS [R18], R5 ;  /* 0x0000000512007388 */ /* 0x0043ec0000000800 */
[----:B0--3--:R-:W-:Y:S06]  /*01b0*/  BAR.SYNC.DEFER_BLOCKING 0x0 ;  /* 0x0000000000007b1d */ /* 0x009fec0000010000 */
.L_x_7:
[C---:B--2---:R-:W-:Y:S01]  /*01c0*/  LEA R20, R19.reuse, UR5, 0x5 ;  /* 0x0000000513147c11 */ /* 0x044fe2000f8e28ff */
[C---:B------:R-:W-:Y:S01]  /*01d0*/  IMAD R21, R19.reuse, 0x24, RZ ;  /* 0x0000002413157824 */ /* 0x040fe200078e02ff */
[----:B------:R-:W-:-:S03]  /*01e0*/  IADD3 R19, PT, PT, R19, 0x1, RZ ;  /* 0x0000000113137810 */ /* 0x000fc60007ffe0ff */
[----:B-1----:R-:W0:Y:S01]  /*01f0*/  LDS.128 R4, [R20] ;  /* 0x0000000014047984 */ /* 0x002e220000000c00 */
[C---:B------:R-:W-:Y:S01]  /*0200*/  IMAD.WIDE.U32 R22, R21.reuse, 0x4, R12 ;  /* 0x0000000415167825 */ /* 0x040fe200078e000c */
[C---:B------:R-:W-:Y:S02]  /*0210*/  IADD3 R17, PT, PT, R21.reuse, 0x1, RZ ;  /* 0x0000000115117810 */ /* 0x040fe40007ffe0ff */
[----:B------:R1:W2:Y:S01]  /*0220*/  LDS.128 R8, [R20+0x10] ;  /* 0x0000100014087984 */ /* 0x0002a20000000c00 */
[----:B------:R-:W-:-:S04]  /*0230*/  IMAD.WIDE.U32 R24, R21, 0x4, R14 ;  /* 0x0000000415187825 */ /* 0x000fc800078e000e */
[----:B------:R-:W-:Y:S01]  /*0240*/  IMAD.WIDE.U32 R26, R17, 0x4, R12 ;  /* 0x00000004111a7825 */ /* 0x000fe200078e000c */
[----:B-1----:R-:W-:-:S03]  /*0250*/  IADD3 R20, PT, PT, R21, 0x3, RZ ;  /* 0x0000000315147810 */ /* 0x002fc60007ffe0ff */
[----:B------:R-:W-:Y:S01]  /*0260*/  IMAD.WIDE.U32 R16, R17, 0x4, R14 ;  /* 0x0000000411107825 */ /* 0x000fe200078e000e */
[-C--:B0-----:R-:W-:Y:S01]  /*0270*/  ISETP.GE.U32.AND P2, PT, R5, R4.reuse, PT ;  /* 0x000000040500720c */ /* 0x081fe20003f46070 */
[----:B------:R0:W-:Y:S01]  /*0280*/  STG.E desc[UR8][R22.64], R4 ;  /* 0x0000000416007986 */ /* 0x0001e2000c101908 */
[-C--:B------:R-:W-:Y:S02]  /*0290*/  ISETP.GE.U32.AND P1, PT, R6, R4.reuse, PT ;  /* 0x000000040600720c */ /* 0x080fe40003f26070 */
[----:B------:R-:W-:Y:S01]  /*02a0*/  ISETP.GE.U32.AND P3, PT, R7, R4, PT ;  /* 0x000000040700720c */ /* 0x000fe20003f66070 */
[----:B------:R1:W-:Y:S01]  /*02b0*/  STG.E desc[UR8][R24.64], R4 ;  /* 0x0000000418007986 */ /* 0x0003e2000c101908 */
[----:B0-----:R-:W-:-:S07]  /*02c0*/  IADD3 R23, PT, PT, R21, 0x2, RZ ;  /* 0x0000000215177810 */ /* 0x001fce0007ffe0ff */
[----:B------:R-:W-:Y:S01]  /*02d0*/  @P2 STG.E desc[UR8][R26.64], R5 ;  /* 0x000000051a002986 */ /* 0x000fe2000c101908 */
[----:B-1----:R-:W-:-:S03]  /*02e0*/  IMAD.WIDE.U32 R24, R20, 0x4, R14 ;  /* 0x0000000414187825 */ /* 0x002fc600078e000e */
[----:B------:R-:W-:Y:S01]  /*02f0*/  @P2 STG.E desc[UR8][R16.64], R4 ;  /* 0x0000000410002986 */ /* 0x000fe2000c101908 */
[----:B------:R-:W-:-:S03]  /*0300*/  IMAD.WIDE.U32 R28, R23, 0x4, R12 ;  /* 0x00000004171c7825 */ /* 0x000fc600078e000c */
[----:B------:R0:W-:Y:S01]  /*0310*/  @!P2 STG.E desc[UR8][R26.64], R4 ;  /* 0x000000041a00a986 */ /* 0x0001e2000c101908 */
[----:B------:R-:W-:-:S03]  /*0320*/  IMAD.WIDE.U32 R22, R23, 0x4, R14 ;  /* 0x0000000417167825 */ /* 0x000fc600078e000e */
[----:B------:R1:W-:Y:S01]  /*0330*/  @!P2 STG.E desc[UR8][R16.64], R5 ;  /* 0x000000051000a986 */ /* 0x0003e2000c101908 */
[----:B--2---:R-:W-:-:S03]  /*0340*/  ISETP.GE.U32.AND P2, PT, R8, R4, PT ;  /* 0x000000040800720c */ /* 0x004fc60003f46070 */
[----:B------:R-:W-:Y:S04]  /*0350*/  @P1 STG.E desc[UR8][R28.64], R6 ;  /* 0x000000061c001986 */ /* 0x000fe8000c101908 */
[----:B------:R-:W-:Y:S01]  /*0360*/  @P1 STG.E desc[UR8][R22.64], R4 ;  /* 0x0000000416001986 */ /* 0x000fe2000c101908 */
[C---:B0-----:R-:W-:Y:S01]  /*0370*/  IADD3 R27, PT, PT, R21.reuse, 0x4, RZ ;  /* 0x00000004151b7810 */ /* 0x041fe20007ffe0ff */
[----:B-1----:R-:W-:Y:S02]  /*0380*/  IMAD.WIDE.U32 R16, R20, 0x4, R12 ;  /* 0x0000000414107825 */ /* 0x002fe400078e000c */
[----:B------:R0:W-:Y:S01]  /*0390*/  @!P1 STG.E desc[UR8][R28.64], R4 ;  /* 0x000000041c009986 */ /* 0x0001e2000c101908 */
[----:B------:R-:W-:-:S03]  /*03a0*/  IADD3 R20, PT, PT, R21, 0x6, RZ ;  /* 0x0000000615147810 */ /* 0x000fc60007ffe0ff */
[----:B------:R1:W-:Y:S01]  /*03b0*/  @!P1 STG.E desc[UR8][R22.64], R6 ;  /* 0x0000000616009986 */ /* 0x0003e2000c101908 */
[----:B------:R-:W-:-:S03]  /*03c0*/  ISETP.GE.U32.AND P1, PT, R9, R4, PT ;  /* 0x000000040900720c */ /* 0x000fc60003f26070 */
[----:B------:R-:W-:Y:S04]  /*03d0*/  @P3 STG.E desc[UR8][R16.64], R7 ;  /* 0x0000000710003986 */ /* 0x000fe8000c101908 */
[----:B------:R-:W-:Y:S01]  /*03e0*/  @P3 STG.E desc[UR8][R24.64], R4 ;  /* 0x0000000418003986 */ /* 0x000fe2000c101908 */
[----:B0-----:R-:W-:-:S03]  /*03f0*/  IADD3 R29, PT, PT, R21, 0x5, RZ ;  /* 0x00000005151d7810 */ /* 0x001fc60007ffe0ff */
[----:B------:R0:W-:Y:S02]  /*0400*/  @!P3 STG.E desc[UR8][R16.64], R4 ;  /* 0x000000041000b986 */ /* 0x0001e4000c101908 */
[C---:B-1----:R-:W-:Y:S02]  /*0410*/  IMAD.WIDE.U32 R22, R29.reuse, 0x4, R12 ;  /* 0x000000041d167825 */ /* 0x042fe400078e000c */
[----:B------:R1:W-:Y:S01]  /*0420*/  @!P3 STG.E desc[UR8][R24.64], R7 ;  /* 0x000000071800b986 */ /* 0x0003e2000c101908 */
[----:B------:R-:W-:Y:S01]  /*0430*/  ISETP.GE.U32.AND P3, PT, R10, R4, PT ;  /* 0x000000040a00720c */ /* 0x000fe20003f66070 */
[----:B------:R-:W-:-:S04]  /*0440*/  IMAD.WIDE.U32 R28, R29, 0x4, R14 ;  /* 0x000000041d1c7825 */ /* 0x000fc800078e000e */
[----:B0-----:R-:W-:-:S04]  /*0450*/  IMAD.WIDE.U32 R16, R27, 0x4, R12 ;  /* 0x000000041b107825 */ /* 0x001fc800078e000c */
[----:B------:R-:W-:Y:S01]  /*0460*/  IMAD.WIDE.U32 R26, R27, 0x4, R14 ;  /* 0x000000041b1a7825 */ /* 0x000fe200078e000e */
[----:B------:R-:W-:Y:S03]  /*0470*/  @P2 STG.E desc[UR8][R16.64], R8 ;  /* 0x0000000810002986 */ /* 0x000fe6000c101908 */
[----:B-1----:R-:W-:Y:S01]  /*0480*/  IMAD.WIDE.U32 R24, R20, 0x4, R12 ;  /* 0x0000000414187825 */ /* 0x002fe200078e000c */
[----:B------:R-:W-:Y:S04]  /*0490*/  @P2 STG.E desc[UR8][R26.64], R4 ;  /* 0x000000041a002986 */ /* 0x000fe8000c101908 */
[----:B------:R0:W-:Y:S04]  /*04a0*/  @!P2 STG.E desc[UR8][R16.64], R4 ;  /* 0x000000041000a986 */ /* 0x0001e8000c101908 */
[----:B------:R1:W-:Y:S01]  /*04b0*/  @!P2 STG.E desc[UR8][R26.64], R8 ;  /* 0x000000081a00a986 */ /* 0x0003e2000c101908 */
[----:B------:R-:W-:-:S03]  /*04c0*/  ISETP.GE.U32.AND P2, PT, R11, R4, PT ;  /* 0x000000040b00720c */ /* 0x000fc60003f46070 */
[----:B------:R-:W-:Y:S01]  /*04d0*/  @P1 STG.E desc[UR8][R22.64], R9 ;  /* 0x0000000916001986 */ /* 0x000fe2000c101908 */
[----:B0-----:R-:W-:Y:S01]  /*04e0*/  IMAD.WIDE.U32 R16, R20, 0x4, R14 ;  /* 0x0000000414107825 */ /* 0x001fe200078e000e */
[----:B------:R-:W-:Y:S02]  /*04f0*/  IADD3 R20, PT, PT, R21, 0x7, RZ ;  /* 0x0000000715147810 */ /* 0x000fe40007ffe0ff */
[----:B------:R-:W-:Y:S04]  /*0500*/  @P1 STG.E desc[UR8][R28.64], R4 ;  /* 0x000000041c001986 */ /* 0x000fe8000c101908 */
[----:B------:R0:W-:Y:S01]  /*0510*/  @!P1 STG.E desc[UR8][R22.64], R4 ;  /* 0x0000000416009986 */ /* 0x0001e2000c101908 */
[----:B-1----:R-:W-:-:S03]  /*0520*/  IMAD.WIDE.U32 R26, R20, 0x4, R12 ;  /* 0x00000004141a7825 */ /* 0x002fc600078e000c */
[----:B------:R1:W-:Y:S01]  /*0530*/  @!P1 STG.E desc[UR8][R28.64], R9 ;  /* 0x000000091c009986 */ /* 0x0003e2000c101908 */
[----:B------:R-:W-:-:S03]  /*0540*/  ISETP.GE.U32.AND P1, PT, R6, R5, PT ;  /* 0x000000050600720c */ /* 0x000fc60003f26070 */
[----:B------:R-:W-:Y:S01]  /*0550*/  @P3 STG.E desc[UR8][R24.64], R10 ;  /* 0x0000000a18003986 */ /* 0x000fe2000c101908 */
[----:B0-----:R-:W-:-:S03]  /*0560*/  IMAD.WIDE.U32 R22, R20, 0x4, R14 ;  /* 0x0000000414167825 */ /* 0x001fc600078e000e */
[----:B------:R-:W-:Y:S01]  /*0570*/  @P3 STG.E desc[UR8][R16.64], R4 ;  /* 0x0000000410003986 */ /* 0x000fe2000c101908 */
[----:B------:R-:W-:-:S03]  /*0580*/  IADD3 R20, PT, PT, R21, 0x8, RZ ;  /* 0x0000000815147810 */ /* 0x000fc60007ffe0ff */
[----:B------:R0:W-:Y:S02]  /*0590*/  @!P3 STG.E desc[UR8][R24.64], R4 ;  /* 0x000000041800b986 */ /* 0x0001e4000c101908 */
[----:B-1----:R-:W-:Y:S02]  /*05a0*/  IMAD.WIDE.U32 R28, R20, 0x4, R12 ;  /* 0x00000004141c7825 */ /* 0x002fe400078e000c */
[----:B------:R1:W-:Y:S01]  /*05b0*/  @!P3 STG.E desc[UR8][R16.64], R10 ;  /* 0x0000000a1000b986 */ /* 0x0003e2000c101908 */
[----:B------:R-:W-:-:S03]  /*05c0*/  ISETP.GE.U32.AND P3, PT, R8, R5, PT ;  /* 0x000000050800720c */ /* 0x000fc60003f66070 */
[----:B------:R-:W-:Y:S04]  /*05d0*/  @P2 STG.E desc[UR8][R26.64], R11 ;  /* 0x0000000b1a002986 */ /* 0x000fe8000c101908 */
[----:B------:R-:W-:Y:S01]  /*05e0*/  @P2 STG.E desc[UR8][R22.64], R4 ;  /* 0x0000000416002986 */ /* 0x000fe2000c101908 */
[----:B0-----:R-:W-:-:S03]  /*05f0*/  IADD3 R25, PT, PT, R21, 0x9, RZ ;  /* 0x0000000915197810 */ /* 0x001fc60007ffe0ff */
[----:B------:R0:W-:Y:S01]  /*0600*/  @!P2 STG.E desc[UR8][R26.64], R4 ;  /* 0x000000041a00a986 */ /* 0x0001e2000c101908 */
[----:B-1----:R-:W-:Y:S01]  /*0610*/  IMAD.WIDE.U32 R16, R20, 0x4, R14 ;  /* 0x0000000414107825 */ /* 0x002fe200078e000e */
[----:B------:R-:W-:Y:S02]  /*0620*/  IADD3 R20, PT, PT, R21, 0xa, RZ ;  /* 0x0000000a15147810 */ /* 0x000fe40007ffe0ff */
[----:B------:R1:W-:Y:S01]  /*0630*/  @!P2 STG.E desc[UR8][R22.64], R11 ;  /* 0x0000000b1600a986 */ /* 0x0003e2000c101908 */
[----:B------:R-:W-:-:S03]  /*0640*/  ISETP.GE.U32.AND P2, PT, R7, R5, PT ;  /* 0x000000050700720c */ /* 0x000fc60003f46070 */
[----:B------:R2:W-:Y:S01]  /*0650*/  STG.E desc[UR8][R28.64], R5 ;  /* 0x000000051c007986 */ /* 0x0005e2000c101908 */
[----:B0-----:R-:W-:-:S03]  /*0660*/  IADD3 R4, PT, PT, R21, 0xb, RZ ;  /* 0x0000000b15047810 */ /* 0x001fc60007ffe0ff */
[----:B------:R0:W-:Y:S01]  /*0670*/  STG.E desc[UR8][R16.64], R5 ;  /* 0x0000000510007986 */ /* 0x0001e2000c101908 */
[----:B------:R-:W-:-:S04]  /*0680*/  IMAD.WIDE.U32 R26, R20, 0x4, R14 ;  /* 0x00000004141a7825 */ /* 0x000fc800078e000e */
[----:B-1----:R-:W-:Y:S01]  /*0690*/  IMAD.WIDE.U32 R22, R20, 0x4, R12 ;  /* 0x0000000414167825 */ /* 0x002fe200078e000c */
[----:B------:R-:W-:-:S03]  /*06a0*/  IADD3 R20, PT, PT, R21, 0xd, RZ ;  /* 0x0000000d15147810 */ /* 0x000fc60007ffe0ff */
[----:B--2---:R-:W-:-:S04]  /*06b0*/  IMAD.WIDE.U32 R28, R25, 0x4, R12 ;  /* 0x00000004191c7825 */ /* 0x004fc800078e000c */
[--C-:B------:R-:W-:Y:S01]  /*06c0*/  IMAD.WIDE.U32 R24, R25, 0x4, R14.reuse ;  /* 0x0000000419187825 */ /* 0x100fe200078e000e */
[----:B------:R-:W-:Y:S03]  /*06d0*/  @P1 STG.E desc[UR8][R28.64], R6 ;  /* 0x000000061c001986 */ /* 0x000fe6000c101908 */
[----:B0-----:R-:W-:Y:S01]  /*06e0*/  IMAD.WIDE.U32 R16, R4, 0x4, R14 ;  /* 0x0000000404107825 */ /* 0x001fe200078e000e */
[----:B------:R-:W-:Y:S04]  /*06f0*/  @P1 STG.E desc[UR8][R24.64], R5 ;  /* 0x0000000518001986 */ /* 0x000fe8000c101908 */
[----:B------:R0:W-:Y:S04]  /*0700*/  @!P1 STG.E desc[UR8][R28.64], R5 ;  /* 0x000000051c009986 */ /* 0x0001e8000c101908 */
        /* <DEDUP_REMOVED lines=12> */
[----:B0-----:R-:W-:Y:S01]  /*07d0*/  IMAD.WIDE.U32 R22, R4, 0x4, R14 ;  /* 0x0000000404167825 */ /* 0x001fe200078e000e */
[----:B------:R-:W-:Y:S02]  /*07e0*/  IADD3 R4, PT, PT, R21, 0xf, RZ ;  /* 0x0000000f15047810 */ /* 0x000fe40007ffe0ff */
[----:B------:R0:W-:Y:S01]  /*07f0*/  @!P3 STG.E desc[UR8][R28.64], R5 ;  /* 0x000000051c00b986 */ /* 0x0001e2000c101908 */
[----:B-1----:R-:W-:-:S03]  /*0800*/  IMAD.WIDE.U32 R26, R20, 0x4, R12 ;  /* 0x00000004141a7825 */ /* 0x002fc600078e000c */
[----:B------:R1:W-:Y:S01]  /*0810*/  @!P3 STG.E desc[UR8][R16.64], R8 ;  /* 0x000000081000b986 */ /* 0x0003e2000c101908 */
[----:B------:R-:W-:-:S03]  /*0820*/  ISETP.GE.U32.AND P3, PT, R11, R5, PT ;  /* 0x000000050b00720c */ /* 0x000fc60003f66070 */
[----:B------:R-:W-:Y:S01]  /*0830*/  @P1 STG.E desc[UR8][R24.64], R9 ;  /* 0x0000000918001986 */ /* 0x000fe2000c101908 */
[--C-:B0-----:R-:W-:Y:S01]  /*0840*/  IMAD.WIDE.U32 R28, R20, 0x4, R14.reuse ;  /* 0x00000004141c7825 */ /* 0x101fe200078e000e */
        /* <DEDUP_REMOVED lines=9> */
[----:B------:R-:W-:Y:S01]  /*08e0*/  IADD3 R20, PT, PT, R21, 0x10, RZ ;  /* 0x0000001015147810 */ /* 0x000fe20007ffe0ff */
[----:B-1----:R-:W-:Y:S02]  /*08f0*/  IMAD.WIDE.U32 R22, R4, 0x4, R12 ;  /* 0x0000000404167825 */ /* 0x002fe400078e000c */
[----:B------:R0:W-:Y:S04]  /*0900*/  @!P2 STG.E desc[UR8][R26.64], R5 ;  /* 0x000000051a00a986 */ /* 0x0001e8000c101908 */
[----:B------:R1:W-:Y:S01]  /*0910*/  @!P2 STG.E desc[UR8][R28.64], R10 ;  /* 0x0000000a1c00a986 */ /* 0x0003e2000c101908 */
[----:B------:R-:W-:-:S03]  /*0920*/  ISETP.GE.U32.AND P2, PT, R9, R6, PT ;  /* 0x000000060900720c */ /* 0x000fc60003f46070 */
[----:B------:R-:W-:Y:S04]  /*0930*/  @P3 STG.E desc[UR8][R24.64], R11 ;  /* 0x0000000b18003986 */ /* 0x000fe8000c101908 */
[----:B------:R-:W-:Y:S01]  /*0940*/  @P3 STG.E desc[UR8][R16.64], R5 ;  /* 0x0000000510003986 */ /* 0x000fe2000c101908 */
[----:B0-----:R-:W-:-:S03]  /*0950*/  IMAD.WIDE.U32 R26, R20, 0x4, R14 ;  /* 0x00000004141a7825 */ /* 0x001fc600078e000e */
[----:B------:R0:W-:Y:S01]  /*0960*/  @!P3 STG.E desc[UR8][R24.64], R5 ;  /* 0x000000051800b986 */ /* 0x0001e2000c101908 */
[----:B-1----:R-:W-:Y:S01]  /*0970*/  IMAD.WIDE.U32 R28, R20, 0x4, R12 ;  /* 0x00000004141c7825 */ /* 0x002fe200078e000c */
[----:B------:R-:W-:Y:S02]  /*0980*/  IADD3 R20, PT, PT, R21, 0x13, RZ ;  /* 0x0000001315147810 */ /* 0x000fe40007ffe0ff */
[----:B------:R1:W-:Y:S01]  /*0990*/  @!P3 STG.E desc[UR8][R16.64], R11 ;  /* 0x0000000b1000b986 */ /* 0x0003e2000c101908 */
[----:B------:R-:W-:-:S03]  /*09a0*/  ISETP.GE.U32.AND P3, PT, R8, R6, PT ;  /* 0x000000060800720c */ /* 0x000fc60003f66070 */
[----:B------:R2:W-:Y:S01]  /*09b0*/  STG.E desc[UR8][R22.64], R6 ;  /* 0x0000000616007986 */ /* 0x0005e2000c101908 */
[C---:B0-----:R-:W-:Y:S02]  /*09c0*/  IADD3 R5, PT, PT, R21.reuse, 0x11, RZ ;  /* 0x0000001115057810 */ /* 0x041fe40007ffe0ff */
[----:B-1----:R-:W-:-:S03]  /*09d0*/  IADD3 R17, PT, PT, R21, 0x12, RZ ;  /* 0x0000001215117810 */ /* 0x002fc60007ffe0ff */
[----:B------:R-:W-:-:S04]  /*09e0*/  IMAD.WIDE.U32 R24, R5, 0x4, R12 ;  /* 0x0000000405187825 */ /* 0x000fc800078e000c */
[----:B--2---:R-:W-:-:S04]  /*09f0*/  IMAD.WIDE.U32 R22, R4, 0x4, R14 ;  /* 0x0000000404167825 */ /* 0x004fc800078e000e */
[----:B------:R-:W-:Y:S01]  /*0a00*/  IMAD.WIDE.U32 R4, R5, 0x4, R14 ;  /* 0x0000000405047825 */ /* 0x000fe200078e000e */
[----:B------:R0:W-:Y:S04]  /*0a10*/  STG.E desc[UR8][R22.64], R6 ;  /* 0x0000000616007986 */ /* 0x0001e8000c101908 */
[----:B------:R-:W-:Y:S04]  /*0a20*/  @P1 STG.E desc[UR8][R28.64], R7 ;  /* 0x000000071c001986 */ /* 0x000fe8000c101908 */
[----:B------:R-:W-:Y:S04]  /*0a30*/  @P1 STG.E desc[UR8][R26.64], R6 ;  /* 0x000000061a001986 */ /* 0x000fe8000c101908 */
[----:B------:R1:W-:Y:S01]  /*0a40*/  @!P1 STG.E desc[UR8][R28.64], R6 ;  /* 0x000000061c009986 */ /* 0x0003e2000c101908 */
[----:B0-----:R-:W-:-:S03]  /*0a50*/  IMAD.WIDE.U32 R22, R17, 0x4, R12 ;  /* 0x0000000411167825 */ /* 0x001fc600078e000c */
[----:B------:R0:W-:Y:S01]  /*0a60*/  @!P1 STG.E desc[UR8][R26.64], R7 ;  /* 0x000000071a009986 */ /* 0x0001e2000c101908 */
[----:B------:R-:W-:Y:S01]  /*0a70*/  ISETP.GE.U32.AND P1, PT, R10, R6, PT ;  /* 0x000000060a00720c */ /* 0x000fe20003f26070 */
[----:B------:R-:W-:Y:S02]  /*0a80*/  IMAD.WIDE.U32 R16, R17, 0x4, R14 ;  /* 0x0000000411107825 */ /* 0x000fe400078e000e */
[----:B------:R-:W-:Y:S04]  /*0a90*/  @P3 STG.E desc[UR8][R24.64], R8 ;  /* 0x0000000818003986 */ /* 0x000fe8000c101908 */
[----:B------:R-:W-:Y:S01]  /*0aa0*/  @P3 STG.E desc[UR8][R4.64], R6 ;  /* 0x0000000604003986 */ /* 0x000fe2000c101908 */
[----:B-1----:R-:W-:-:S03]  /*0ab0*/  IMAD.WIDE.U32 R28, R20, 0x4, R12 ;  /* 0x00000004141c7825 */ /* 0x002fc600078e000c */
[----:B------:R1:W-:Y:S01]  /*0ac0*/  @!P3 STG.E desc[UR8][R24.64], R6 ;  /* 0x000000061800b986 */ /* 0x0003e2000c101908 */
[----:B0-----:R-:W-:Y:S01]  /*0ad0*/  IMAD.WIDE.U32 R26, R20, 0x4, R14 ;  /* 0x00000004141a7825 */ /* 0x001fe200078e000e */
[----:B------:R-:W-:Y:S02]  /*0ae0*/  IADD3 R20, PT, PT, R21, 0x14, RZ ;  /* 0x0000001415147810 */ /* 0x000fe40007ffe0ff */
[----:B------:R0:W-:Y:S01]  /*0af0*/  @!P3 STG.E desc[UR8][R4.64], R8 ;  /* 0x000000080400b986 */ /* 0x0001e2000c101908 */
[----:B------:R-:W-:-:S03]  /*0b00*/  ISETP.GE.U32.AND P3, PT, R11, R6, PT ;  /* 0x000000060b00720c */ /* 0x000fc60003f66070 */
[----:B------:R-:W-:Y:S04]  /*0b10*/  @P2 STG.E desc[UR8][R22.64], R9 ;  /* 0x0000000916002986 */ /* 0x000fe8000c101908 */
[----:B------:R-:W-:Y:S01]  /*0b20*/  @P2 STG.E desc[UR8][R16.64], R6 ;  /* 0x0000000610002986 */ /* 0x000fe2000c101908 */
[----:B-1----:R-:W-:-:S03]  /*0b30*/  IMAD.WIDE.U32 R24, R20, 0x4, R12 ;  /* 0x0000000414187825 */ /* 0x002fc600078e000c */
[----:B------:R1:W-:Y:S01]  /*0b40*/  @!P2 STG.E desc[UR8][R22.64], R6 ;  /* 0x000000061600a986 */ /* 0x0003e2000c101908 */
[----:B0-----:R-:W-:-:S03]  /*0b50*/  IADD3 R5, PT, PT, R21, 0x15, RZ ;  /* 0x0000001515057810 */ /* 0x001fc60007ffe0ff */
[----:B------:R0:W-:Y:S01]  /*0b60*/  @!P2 STG.E desc[UR8][R16.64], R9 ;  /* 0x000000091000a986 */ /* 0x0001e2000c101908 */
[----:B------:R-:W-:-:S03]  /*0b70*/  ISETP.GE.U32.AND P2, PT, R10, R7, PT ;  /* 0x000000070a00720c */ /* 0x000fc60003f46070 */
[----:B------:R-:W-:Y:S01]  /*0b80*/  @P1 STG.E desc[UR8][R28.64], R10 ;  /* 0x0000000a1c001986 */ /* 0x000fe2000c101908 */
[----:B-1----:R-:W-:-:S03]  /*0b90*/  IMAD.WIDE.U32 R22, R20, 0x4, R14 ;  /* 0x0000000414167825 */ /* 0x002fc600078e000e */
[----:B------:R-:W-:Y:S01]  /*0ba0*/  @P1 STG.E desc[UR8][R26.64], R6 ;  /* 0x000000061a001986 */ /* 0x000fe2000c101908 */
[----:B------:R-:W-:Y:S01]  /*0bb0*/  IADD3 R20, PT, PT, R21, 0x16, RZ ;  /* 0x0000001615147810 */ /* 0x000fe20007ffe0ff */
[C---:B0-----:R-:W-:Y:S02]  /*0bc0*/  IMAD.WIDE.U32 R16, R5.reuse, 0x4, R12 ;  /* 0x0000000405107825 */ /* 0x041fe400078e000c */
[----:B------:R0:W-:Y:S02]  /*0bd0*/  @!P1 STG.E desc[UR8][R28.64], R6 ;  /* 0x000000061c009986 */ /* 0x0001e4000c101908 */
[----:B------:R-:W-:Y:S02]  /*0be0*/  IMAD.WIDE.U32 R4, R5, 0x4, R14 ;  /* 0x0000000405047825 */ /* 0x000fe400078e000e */
        /* <DEDUP_REMOVED lines=13> */
[----:B------:R-:W-:-:S03]  /*0cc0*/  IMAD.WIDE.U32 R24, R20, 0x4, R12 ;  /* 0x0000000414187825 */ /* 0x000fc600078e000c */
[----:B------:R-:W-:Y:S01]  /*0cd0*/  @P1 STG.E desc[UR8][R26.64], R8 ;  /* 0x000000081a001986 */ /* 0x000fe2000c101908 */
[--C-:B-1----:R-:W-:Y:S01]  /*0ce0*/  IMAD.WIDE.U32 R22, R20, 0x4, R14.reuse ;  /* 0x0000000414167825 */ /* 0x102fe200078e000e */
[----:B------:R-:W-:Y:S02]  /*0cf0*/  IADD3 R20, PT, PT, R21, 0x1c, RZ ;  /* 0x0000001c15147810 */ /* 0x000fe40007ffe0ff */
[----:B------:R-:W-:Y:S01]  /*0d00*/  @P1 STG.E desc[UR8][R28.64], R7 ;  /* 0x000000071c001986 */ /* 0x000fe2000c101908 */
[----:B--2---:R-:W-:-:S03]  /*0d10*/  IMAD.WIDE.U32 R16, R6, 0x4, R14 ;  /* 0x0000000406107825 */ /* 0x004fc600078e000e */
[----:B------:R1:W-:Y:S01]  /*0d20*/  @!P1 STG.E desc[UR8][R26.64], R7 ;  /* 0x000000071a009986 */ /* 0x0003e2000c101908 */
[----:B0-----:R-:W-:Y:S01]  /*0d30*/  IMAD.WIDE.U32 R4, R6, 0x4, R12 ;  /* 0x0000000406047825 */ /* 0x001fe200078e000c */
[----:B------:R-:W-:Y:S02]  /*0d40*/  IADD3 R6, PT, PT, R21, 0x1b, RZ ;  /* 0x0000001b15067810 */ /* 0x000fe40007ffe0ff */
[----:B------:R0:W-:Y:S01]  /*0d50*/  @!P1 STG.E desc[UR8][R28.64], R8 ;  /* 0x000000081c009986 */ /* 0x0001e2000c101908 */
[----:B------:R-:W-:-:S03]  /*0d60*/  ISETP.GE.U32.AND P1, PT, R11, R7, PT ;  /* 0x000000070b00720c */ /* 0x000fc60003f26070 */
[----:B------:R-:W-:Y:S04]  /*0d70*/  @P3 STG.E desc[UR8][R24.64], R9 ;  /* 0x0000000918003986 */ /* 0x000fe8000c101908 */
[----:B------:R-:W-:Y:S01]  /*0d80*/  @P3 STG.E desc[UR8][R22.64], R7 ;  /* 0x0000000716003986 */ /* 0x000fe2000c101908 */
[----:B-1----:R-:W-:-:S03]  /*0d90*/  IADD3 R27, PT, PT, R21, 0x1a, RZ ;  /* 0x0000001a151b7810 */ /* 0x002fc60007ffe0ff */
[----:B------:R1:W-:Y:S01]  /*0da0*/  @!P3 STG.E desc[UR8][R24.64], R7 ;  /* 0x000000071800b986 */ /* 0x0003e2000c101908 */
[----:B0-----:R-:W-:-:S03]  /*0db0*/  IADD3 R29, PT, PT, R21, 0x19, RZ ;  /* 0x00000019151d7810 */ /* 0x001fc60007ffe0ff */
[----:B------:R0:W-:Y:S01]  /*0dc0*/  @!P3 STG.E desc[UR8][R22.64], R9 ;  /* 0x000000091600b986 */ /* 0x0001e2000c101908 */
[----:B------:R-:W-:-:S03]  /*0dd0*/  ISETP.GE.U32.AND P3, PT, R10, R8, PT ;  /* 0x000000080a00720c */ /* 0x000fc60003f66070 */
[----:B------:R-:W-:Y:S04]  /*0de0*/  @P2 STG.E desc[UR8][R4.64], R10 ;  /* 0x0000000a04002986 */ /* 0x000fe8000c101908 */
[----:B------:R-:W-:Y:S01]  /*0df0*/  @P2 STG.E desc[UR8][R16.64], R7 ;  /* 0x0000000710002986 */ /* 0x000fe2000c101908 */
[----:B-1----:R-:W-:-:S03]  /*0e00*/  IMAD.WIDE.U32 R24, R27, 0x4, R12 ;  /* 0x000000041b187825 */ /* 0x002fc600078e000c */
[----:B------:R1:W-:Y:S01]  /*0e10*/  @!P2 STG.E desc[UR8][R4.64], R7 ;  /* 0x000000070400a986 */ /* 0x0003e2000c101908 */
[----:B0-----:R-:W-:-:S03]  /*0e20*/  IMAD.WIDE.U32 R22, R29, 0x4, R12 ;  /* 0x000000041d167825 */ /* 0x001fc600078e000c */
[----:B------:R0:W-:Y:S01]  /*0e30*/  @!P2 STG.E desc[UR8][R16.64], R10 ;  /* 0x0000000a1000a986 */ /* 0x0001e2000c101908 */
[----:B------:R-:W-:Y:S01]  /*0e40*/  ISETP.GE.U32.AND P2, PT, R9, R8, PT ;  /* 0x000000080900720c */ /* 0x000fe20003f46070 */
[--C-:B------:R-:W-:Y:S02]  /*0e50*/  IMAD.WIDE.U32 R28, R29, 0x4, R14.reuse ;  /* 0x000000041d1c7825 */ /* 0x100fe400078e000e */
[----:B------:R-:W-:Y:S02]  /*0e60*/  @P1 STG.E desc[UR8][R22.64], R11 ;  /* 0x0000000b16001986 */ /* 0x000fe4000c101908 */
[--C-:B------:R-:W-:Y:S02]  /*0e70*/  IMAD.WIDE.U32 R26, R27, 0x4, R14.reuse ;  /* 0x000000041b1a7825 */ /* 0x100fe400078e000e */
[----:B------:R-:W-:Y:S02]  /*0e80*/  @P1 STG.E desc[UR8][R28.64], R7 ;  /* 0x000000071c001986 */ /* 0x000fe4000c101908 */
[----:B-1----:R-:W-:-:S02]  /*0e90*/  IMAD.WIDE.U32 R4, R6, 0x4, R14 ;  /* 0x0000000406047825 */ /* 0x002fc400078e000e */
[----:B------:R1:W-:Y:S02]  /*0ea0*/  @!P1 STG.E desc[UR8][R22.64], R7 ;  /* 0x0000000716009986 */ /* 0x0003e4000c101908 */
[----:B0-----:R-:W-:Y:S02]  /*0eb0*/  IMAD.WIDE.U32 R16, R6, 0x4, R12 ;  /* 0x0000000406107825 */ /* 0x001fe400078e000c */
[----:B------:R0:W-:Y:S01]  /*0ec0*/  @!P1 STG.E desc[UR8][R28.64], R11 ;  /* 0x0000000b1c009986 */ /* 0x0001e2000c101908 */
[----:B------:R-:W-:-:S03]  /*0ed0*/  ISETP.GE.U32.AND P1, PT, R11, R8, PT ;  /* 0x000000080b00720c */ /* 0x000fc60003f26070 */
[----:B------:R2:W-:Y:S04]  /*0ee0*/  STG.E desc[UR8][R24.64], R8 ;  /* 0x0000000818007986 */ /* 0x0005e8000c101908 */
[----:B------:R3:W-:Y:S01]  /*0ef0*/  STG.E desc[UR8][R26.64], R8 ;  /* 0x000000081a007986 */ /* 0x0007e2000c101908 */
[----:B-1----:R-:W-:-:S03]  /*0f00*/  IMAD.WIDE.U32 R6, R20, 0x4, R12 ;  /* 0x0000000414067825 */ /* 0x002fc600078e000c */
[----:B------:R-:W-:Y:S01]  /*0f10*/  @P2 STG.E desc[UR8][R16.64], R9 ;  /* 0x0000000910002986 */ /* 0x000fe2000c101908 */
[----:B0-----:R-:W-:Y:S01]  /*0f20*/  IMAD.WIDE.U32 R28, R20, 0x4, R14 ;  /* 0x00000004141c7825 */ /* 0x001fe200078e000e */
[C---:B------:R-:W-:Y:S02]  /*0f30*/  IADD3 R20, PT, PT, R21.reuse, 0x1d, RZ ;  /* 0x0000001d15147810 */ /* 0x040fe40007ffe0ff */
[----:B------:R-:W-:Y:S01]  /*0f40*/  @P2 STG.E desc[UR8][R4.64], R8 ;  /* 0x0000000804002986 */ /* 0x000fe2000c101908 */
[----:B--2---:R-:W-:Y:S02]  /*0f50*/  IADD3 R25, PT, PT, R21, 0x1e, RZ ;  /* 0x0000001e15197810 */ /* 0x004fe40007ffe0ff */
[C---:B------:R-:W-:Y:S01]  /*0f60*/  IMAD.WIDE.U32 R22, R20.reuse, 0x4, R12 ;  /* 0x0000000414167825 */ /* 0x040fe200078e000c */
[----:B------:R0:W-:Y:S03]  /*0f70*/  @!P2 STG.E desc[UR8][R16.64], R8 ;  /* 0x000000081000a986 */ /* 0x0001e6000c101908 */
[----:B---3--:R-:W-:Y:S01]  /*0f80*/  IMAD.WIDE.U32 R26, R20, 0x4, R14 ;  /* 0x00000004141a7825 */ /* 0x008fe200078e000e */
[----:B------:R1:W-:Y:S01]  /*0f90*/  @!P2 STG.E desc[UR8][R4.64], R9 ;  /* 0x000000090400a986 */ /* 0x0003e2000c101908 */
[----:B------:R-:W-:-:S02]  /*0fa0*/  ISETP.GE.U32.AND P2, PT, R10, R9, PT ;  /* 0x000000090a00720c */ /* 0x000fc40003f46070 */
[----:B------:R-:W-:Y:S01]  /*0fb0*/  IADD3 R20, PT, PT, R21, 0x1f, RZ ;  /* 0x0000001f15147810 */ /* 0x000fe20007ffe0ff */
[----:B------:R-:W-:Y:S04]  /*0fc0*/  @P3 STG.E desc[UR8][R6.64], R10 ;  /* 0x0000000a06003986 */ /* 0x000fe8000c101908 */
[----:B------:R-:W-:Y:S01]  /*0fd0*/  @P3 STG.E desc[UR8][R28.64], R8 ;  /* 0x000000081c003986 */ /* 0x000fe2000c101908 */
[----:B0-----:R-:W-:-:S03]  /*0fe0*/  IMAD.WIDE.U32 R16, R25, 0x4, R12 ;  /* 0x0000000419107825 */ /* 0x001fc600078e000c */
[----:B------:R0:W-:Y:S01]  /*0ff0*/  @!P3 STG.E desc[UR8][R6.64], R8 ;  /* 0x000000080600b986 */ /* 0x0001e2000c101908 */
[----:B-1----:R-:W-:-:S03]  /*1000*/  IMAD.WIDE.U32 R4, R20, 0x4, R14 ;  /* 0x0000000414047825 */ /* 0x002fc600078e000e */
[----:B------:R1:W-:Y:S04]  /*1010*/  @!P3 STG.E desc[UR8][R28.64], R10 ;  /* 0x0000000a1c00b986 */ /* 0x0003e8000c101908 */
[----:B------:R-:W-:Y:S01]  /*1020*/  @P1 STG.E desc[UR8][R22.64], R11 ;  /* 0x0000000b16001986 */ /* 0x000fe2000c101908 */
[----:B0-----:R-:W-:-:S03]  /*1030*/  IMAD.WIDE.U32 R6, R25, 0x4, R14 ;  /* 0x0000000419067825 */ /* 0x001fc600078e000e */
[----:B------:R-:W-:Y:S01]  /*1040*/  @P1 STG.E desc[UR8][R26.64], R8 ;  /* 0x000000081a001986 */ /* 0x000fe2000c101908 */
[----:B------:R-:W-:-:S03]  /*1050*/  IMAD.WIDE.U32 R24, R20, 0x4, R12 ;  /* 0x0000000414187825 */ /* 0x000fc600078e000c */
[----:B------:R0:W-:Y:S01]  /*1060*/  @!P1 STG.E desc[UR8][R22.64], R8 ;  /* 0x0000000816009986 */ /* 0x0001e2000c101908 */
[C---:B------:R-:W-:Y:S02]  /*1070*/  IADD3 R20, PT, PT, R21.reuse, 0x20, RZ ;  /* 0x0000002015147810 */ /* 0x040fe40007ffe0ff */
[----:B-1----:R-:W-:Y:S01]  /*1080*/  IADD3 R29, PT, PT, R21, 0x21, RZ ;  /* 0x00000021151d7810 */ /* 0x002fe20007ffe0ff */
[----:B------:R1:W-:Y:S01]  /*1090*/  @!P1 STG.E desc[UR8][R26.64], R11 ;  /* 0x0000000b1a009986 */ /* 0x0003e2000c101908 */
[----:B------:R-:W-:-:S03]  /*10a0*/  ISETP.GE.U32.AND P1, PT, R11, R9, PT ;  /* 0x000000090b00720c */ /* 0x000fc60003f26070 */
[----:B------:R2:W-:Y:S04]  /*10b0*/  STG.E desc[UR8][R16.64], R9 ;  /* 0x0000000910007986 */ /* 0x0005e8000c101908 */
[----:B------:R3:W-:Y:S01]  /*10c0*/  STG.E desc[UR8][R6.64], R9 ;  /* 0x0000000906007986 */ /* 0x0007e2000c101908 */
[----:B0-----:R-:W-:-:S03]  /*10d0*/  IMAD.WIDE.U32 R22, R20, 0x4, R12 ;  /* 0x0000000414167825 */ /* 0x001fc600078e000c */
[----:B------:R-:W-:Y:S01]  /*10e0*/  @P2 STG.E desc[UR8][R24.64], R10 ;  /* 0x0000000a18002986 */ /* 0x000fe2000c101908 */
[----:B-1----:R-:W-:-:S03]  /*10f0*/  IADD3 R27, PT, PT, R21, 0x22, RZ ;  /* 0x00000022151b7810 */ /* 0x002fc60007ffe0ff */
[----:B------:R-:W-:Y:S01]  /*1100*/  @P2 STG.E desc[UR8][R4.64], R9 ;  /* 0x0000000904002986 */ /* 0x000fe2000c101908 */
[----:B--2---:R-:W-:-:S03]  /*1110*/  IMAD.WIDE.U32 R16, R20, 0x4, R14 ;  /* 0x0000000414107825 */ /* 0x004fc600078e000e */
[----:B------:R0:W-:Y:S01]  /*1120*/  @!P2 STG.E desc[UR8][R24.64], R9 ;  /* 0x000000091800a986 */ /* 0x0001e2000c101908 */
[----:B---3--:R-:W-:-:S03]  /*1130*/  IMAD.WIDE.U32 R6, R29, 0x4, R12 ;  /* 0x000000041d067825 */ /* 0x008fc600078e000c */
[----:B------:R1:W-:Y:S01]  /*1140*/  @!P2 STG.E desc[UR8][R4.64], R10 ;  /* 0x0000000a0400a986 */ /* 0x0003e2000c101908 */
[----:B------:R-:W-:-:S03]  /*1150*/  ISETP.GE.U32.AND P2, PT, R11, R10, PT ;  /* 0x0000000a0b00720c */ /* 0x000fc60003f46070 */
[----:B------:R2:W-:Y:S01]  /*1160*/  @P1 STG.E desc[UR8][R22.64], R11 ;  /* 0x0000000b16001986 */ /* 0x0005e2000c101908 */
[----:B0-----:R-:W-:Y:S01]  /*1170*/  IMAD.WIDE.U32 R24, R29, 0x4, R14 ;  /* 0x000000041d187825 */ /* 0x001fe200078e000e */
[----:B------:R-:W-:Y:S02]  /*1180*/  IADD3 R29, PT, PT, R21, 0x23, RZ ;  /* 0x00000023151d7810 */ /* 0x000fe40007ffe0ff */
[----:B------:R2:W-:Y:S01]  /*1190*/  @P1 STG.E desc[UR8][R16.64], R9 ;  /* 0x0000000910001986 */ /* 0x0005e2000c101908 */
[----:B-1----:R-:W-:-:S03]  /*11a0*/  IMAD.WIDE.U32 R4, R27, 0x4, R12 ;  /* 0x000000041b047825 */ /* 0x002fc600078e000c */
[----:B------:R2:W-:Y:S01]  /*11b0*/  @!P1 STG.E desc[UR8][R22.64], R9 ;  /* 0x0000000916009986 */ /* 0x0005e2000c101908 */
[----:B------:R-:W-:-:S03]  /*11c0*/  IMAD.WIDE.U32 R20, R27, 0x4, R14 ;  /* 0x000000041b147825 */ /* 0x000fc600078e000e */
[----:B------:R2:W-:Y:S01]  /*11d0*/  @!P1 STG.E desc[UR8][R16.64], R11 ;  /* 0x0000000b10009986 */ /* 0x0005e2000c101908 */
[----:B------:R-:W-:Y:S01]  /*11e0*/  ISETP.NE.AND P1, PT, R19, 0x80, PT ;  /* 0x000000801300780c */ /* 0x000fe20003f25270 */
[C---:B------:R-:W-:Y:S02]  /*11f0*/  IMAD.WIDE.U32 R26, R29.reuse, 0x4, R12 ;  /* 0x000000041d1a7825 */ /* 0x040fe400078e000c */
[----:B------:R2:W-:Y:S02]  /*1200*/  STG.E desc[UR8][R6.64], R10 ;  /* 0x0000000a06007986 */ /* 0x0005e4000c101908 */
[----:B------:R-:W-:Y:S02]  /*1210*/  IMAD.WIDE.U32 R28, R29, 0x4, R14 ;  /* 0x000000041d1c7825 */ /* 0x000fe400078e000e */
[----:B------:R2:W-:Y:S04]  /*1220*/  STG.E desc[UR8][R24.64], R10 ;  /* 0x0000000a18007986 */ /* 0x0005e8000c101908 */
[----:B------:R2:W-:Y:S04]  /*1230*/  @P2 STG.E desc[UR8][R4.64], R11 ;  /* 0x0000000b04002986 */ /* 0x0005e8000c101908 */
[----:B------:R2:W-:Y:S04]  /*1240*/  @P2 STG.E desc[UR8][R20.64], R10 ;  /* 0x0000000a14002986 */ /* 0x0005e8000c101908 */
[----:B------:R2:W-:Y:S04]  /*1250*/  @!P2 STG.E desc[UR8][R4.64], R10 ;  /* 0x0000000a0400a986 */ /* 0x0005e8000c101908 */
[----:B------:R2:W-:Y:S04]  /*1260*/  @!P2 STG.E desc[UR8][R20.64], R11 ;  /* 0x0000000b1400a986 */ /* 0x0005e8000c101908 */
[----:B------:R2:W-:Y:S04]  /*1270*/  STG.E desc[UR8][R26.64], R11 ;  /* 0x0000000b1a007986 */ /* 0x0005e8000c101908 */
[----:B------:R2:W-:Y:S01]  /*1280*/  STG.E desc[UR8][R28.64], R11 ;  /* 0x0000000b1c007986 */ /* 0x0005e2000c101908 */
[----:B------:R-:W-:Y:S05]  /*1290*/  @P1 BRA `(.L_x_7) ;  /* 0xffffffec00c81947 */ /* 0x000fea000383ffff */
[----:B------:R-:W-:Y:S05]  /*12a0*/  BSYNC.RECONVERGENT B0 ;  /* 0x0000000000007941 */ /* 0x000fea0003800200 */
.L_x_6:
[----:B------:R-:W-:Y:S05]  /*12b0*/  @!P0 BRA `(.L_x_8) ;  /* 0xffffffec00948947 */ /* 0x000fea000383ffff */
[----:B------:R-:W-:Y:S05]  /*12c0*/  EXIT ;  /* 0x000000000000794d */ /* 0x000fea0003800000 */
.L_x_9:
        /* <DEDUP_REMOVED lines=11> */
.L_x_11:


//--------------------- .nv.shared._Z14IndexScalarGPUImEvPKT_S0_PS0_S3_ --------------------------
	.section	.nv.shared._Z14IndexScalarGPUImEvPKT_S0_PS0_S3_,"aw",@nobits
	.sectionflags	@""
	.align	8
.nv.shared._Z14IndexScalarGPUImEvPKT_S0_PS0_S3_:
	.zero		9216


//--------------------- .nv.shared.reserved.0     --------------------------
	.section	.nv.shared.reserved.0,"aw",@nobits
	.weak		__nv_reservedSMEM_offset_0_alias
	.size		__nv_reservedSMEM_offset_0_alias, 0, 64
	.other		__nv_reservedSMEM_offset_0_alias,@"STO_CUDA_RESERVED_SHARED STV_DEFAULT"
__nv_reservedSMEM_offset_0_alias:
	.zero		0
	.zero		64


//--------------------- .nv.shared._Z14IndexScalarGPUIjEvPKT_S0_PS0_S3_ --------------------------
	.section	.nv.shared._Z14IndexScalarGPUIjEvPKT_S0_PS0_S3_,"aw",@nobits
	.sectionflags	@""
	.align	4
.nv.shared._Z14IndexScalarGPUIjEvPKT_S0_PS0_S3_:
	.zero		5120


//--------------------- .nv.constant0._Z14IndexScalarGPUImEvPKT_S0_PS0_S3_ --------------------------
	.section	.nv.constant0._Z14IndexScalarGPUImEvPKT_S0_PS0_S3_,"a",@progbits
	.sectionflags	@""
	.align	4
.nv.constant0._Z14IndexScalarGPUImEvPKT_S0_PS0_S3_:
	.zero		928


//--------------------- .nv.constant0._Z14IndexScalarGPUIjEvPKT_S0_PS0_S3_ --------------------------
	.section	.nv.constant0._Z14IndexScalarGPUIjEvPKT_S0_PS0_S3_,"a",@progbits
	.sectionflags	@""
	.align	4
.nv.constant0._Z14IndexScalarGPUIjEvPKT_S0_PS0_S3_:
	.zero		928


//--------------------- SYMBOLS --------------------------

	.type		.nv.reservedSmem.offset0,@object
	.size		.nv.reservedSmem.offset0,0x4
	.type		.nv.reservedSmem.cap,@object
	.size		.nv.reservedSmem.cap,0x4
